	.target	sm_90a

	.elftype	@"ET_EXEC"


//--------------------- .note.nv.tkinfo           --------------------------
	.section	.note.nv.tkinfo,"",@"SHT_NOTE"
	.sectionflags	@"SHF_NOTE_NV_TKINFO"
	.tkinfo
        /*0018*/ 	.word	0x00000002
        /*0030*/ 	.string	""
        /*0030*/ 	.string	"ptxas"
        /*0030*/ 	.string	"Cuda compilation tools, release 13.0, V13.0.88"
        /*0030*/ 	.string	"Build cuda_13.0.r13.0/compiler.36424714_0"
        /*0030*/ 	.string	"-v  -suppress-debug-info  -lineinfo  -arch sm_90a "



//--------------------- .note.nv.cuinfo           --------------------------
	.section	.note.nv.cuinfo,"",@"SHT_NOTE"
	.sectionflags	@"SHF_NOTE_NV_CUINFO"
        /*0018*/ 	.short	0x0002
        /*001a*/ 	.short	0x005a
        /*001c*/ 	.short	0x0082
	.zero		2


//--------------------- .nv.info                  --------------------------
	.section	.nv.info,"",@"SHT_CUDA_INFO"
	.align	4


	//----- nvinfo : EIATTR_REGCOUNT
	.align		4
        /*0000*/ 	.byte	0x04, 0x2f
        /*0002*/ 	.short	(.L_1 - .L_0)
	.align		4
.L_0:
        /*0004*/ 	.word	index@(gluon_wgmma)
        /*0008*/ 	.word	0x0000005a


	//----- nvinfo : EIATTR_FRAME_SIZE
	.align		4
.L_1:
        /*000c*/ 	.byte	0x04, 0x11
        /*000e*/ 	.short	(.L_3 - .L_2)
	.align		4
.L_2:
        /*0010*/ 	.word	index@(gluon_wgmma)
        /*0014*/ 	.word	0x00000000


	//----- nvinfo : EIATTR_MIN_STACK_SIZE
	.align		4
.L_3:
        /*0018*/ 	.byte	0x04, 0x12
        /*001a*/ 	.short	(.L_5 - .L_4)
	.align		4
.L_4:
        /*001c*/ 	.word	index@(gluon_wgmma)
        /*0020*/ 	.word	0x00000000
.L_5:


//--------------------- .nv.compat                --------------------------
	.section	.nv.compat,"",@"SHT_CUDA_COMPAT_INFO"
	.align	4
        /*0000*/ 	.byte	0x02, 0x09, 0x01, 0x00, 0x02, 0x02, 0x04, 0x00, 0x02, 0x05, 0x05, 0x00, 0x03, 0x07, 0x01, 0x01
        /*0010*/ 	.byte	0x02, 0x03, 0x03, 0x00, 0x02, 0x06, 0x01, 0x00, 0x04, 0x0b, 0x08, 0x00, 0x00, 0x00, 0x00, 0x00
        /*0020*/ 	.byte	0x00, 0x00, 0x00, 0x00


//--------------------- .nv.info.gluon_wgmma      --------------------------
	.section	.nv.info.gluon_wgmma,"",@"SHT_CUDA_INFO"
	.sectionflags	@""
	.align	4


	//----- nvinfo : EIATTR_CUDA_API_VERSION
	.align		4
        /*0000*/ 	.byte	0x04, 0x37
        /*0002*/ 	.short	(.L_7 - .L_6)
.L_6:
        /*0004*/ 	.word	0x00000082


	//----- nvinfo : EIATTR_KPARAM_INFO
	.align		4
.L_7:
        /*0008*/ 	.byte	0x04, 0x17
        /*000a*/ 	.short	(.L_9 - .L_8)
.L_8:
        /*000c*/ 	.word	0x00000000
        /*0010*/ 	.short	0x000a
        /*0012*/ 	.short	0x0048
        /*0014*/ 	.byte	0x00, 0xf4, 0x21, 0x00


	//----- nvinfo : EIATTR_KPARAM_INFO
	.align		4
.L_9:
        /*0018*/ 	.byte	0x04, 0x17
        /*001a*/ 	.short	(.L_11 - .L_10)
.L_10:
        /*001c*/ 	.word	0x00000000
        /*0020*/ 	.short	0x0009
        /*0022*/ 	.short	0x0040
        /*0024*/ 	.byte	0x00, 0xf4, 0x21, 0x00


	//----- nvinfo : EIATTR_KPARAM_INFO
	.align		4
.L_11:
        /*0028*/ 	.byte	0x04, 0x17
        /*002a*/ 	.short	(.L_13 - .L_12)
.L_12:
        /*002c*/ 	.word	0x00000000
        /*0030*/ 	.short	0x0008
        /*0032*/ 	.short	0x0038
        /*0034*/ 	.byte	0x00, 0xf0, 0x21, 0x00


	//----- nvinfo : EIATTR_KPARAM_INFO
	.align		4
.L_13:
        /*0038*/ 	.byte	0x04, 0x17
        /*003a*/ 	.short	(.L_15 - .L_14)
.L_14:
        /*003c*/ 	.word	0x00000000
        /*0040*/ 	.short	0x0007
        /*0042*/ 	.short	0x0030
        /*0044*/ 	.byte	0x00, 0xf0, 0x21, 0x00


	//----- nvinfo : EIATTR_KPARAM_INFO
	.align		4
.L_15:
        /*0048*/ 	.byte	0x04, 0x17
        /*004a*/ 	.short	(.L_17 - .L_16)
.L_16:
        /*004c*/ 	.word	0x00000000
        /*0050*/ 	.short	0x0006
        /*0052*/ 	.short	0x0028
        /*0054*/ 	.byte	0x00, 0xf0, 0x21, 0x00


	//----- nvinfo : EIATTR_KPARAM_INFO
	.align		4
.L_17:
        /*0058*/ 	.byte	0x04, 0x17
        /*005a*/ 	.short	(.L_19 - .L_18)
.L_18:
        /*005c*/ 	.word	0x00000000
        /*0060*/ 	.short	0x0005
        /*0062*/ 	.short	0x0020
        /*0064*/ 	.byte	0x00, 0xf0, 0x11, 0x00


	//----- nvinfo : EIATTR_KPARAM_INFO
	.align		4
.L_19:
        /*0068*/ 	.byte	0x04, 0x17
        /*006a*/ 	.short	(.L_21 - .L_20)
.L_20:
        /*006c*/ 	.word	0x00000000
        /*0070*/ 	.short	0x0004
        /*0072*/ 	.short	0x001c
        /*0074*/ 	.byte	0x00, 0xf0, 0x11, 0x00


	//----- nvinfo : EIATTR_KPARAM_INFO
	.align		4
.L_21:
        /*0078*/ 	.byte	0x04, 0x17
        /*007a*/ 	.short	(.L_23 - .L_22)
.L_22:
        /*007c*/ 	.word	0x00000000
        /*0080*/ 	.short	0x0003
        /*0082*/ 	.short	0x0018
        /*0084*/ 	.byte	0x00, 0xf0, 0x11, 0x00


	//----- nvinfo : EIATTR_KPARAM_INFO
	.align		4
.L_23:
        /*0088*/ 	.byte	0x04, 0x17
        /*008a*/ 	.short	(.L_25 - .L_24)
.L_24:
        /*008c*/ 	.word	0x00000000
        /*0090*/ 	.short	0x0002
        /*0092*/ 	.short	0x0010
        /*0094*/ 	.byte	0x00, 0xf4, 0x21, 0x00


	//----- nvinfo : EIATTR_KPARAM_INFO
	.align		4
.L_25:
        /*0098*/ 	.byte	0x04, 0x17
        /*009a*/ 	.short	(.L_27 - .L_26)
.L_26:
        /*009c*/ 	.word	0x00000000
        /*00a0*/ 	.short	0x0001
        /*00a2*/ 	.short	0x0008
        /*00a4*/ 	.byte	0x00, 0xf4, 0x21, 0x00


	//----- nvinfo : EIATTR_KPARAM_INFO
	.align		4
.L_27:
        /*00a8*/ 	.byte	0x04, 0x17
        /*00aa*/ 	.short	(.L_29 - .L_28)
.L_28:
        /*00ac*/ 	.word	0x00000000
        /*00b0*/ 	.short	0x0000
        /*00b2*/ 	.short	0x0000
        /*00b4*/ 	.byte	0x00, 0xf4, 0x21, 0x00


	//----- nvinfo : EIATTR_SPARSE_MMA_MASK
	.align		4
.L_29:
        /*00b8*/ 	.byte	0x03, 0x50
        /*00ba*/ 	.short	0x0000


	//----- nvinfo : EIATTR_MAXREG_COUNT
	.align		4
        /*00bc*/ 	.byte	0x03, 0x1b
        /*00be*/ 	.short	0x00ff


	//----- nvinfo : EIATTR_NUM_BARRIERS
	.align		4
        /*00c0*/ 	.byte	0x02, 0x4c
        /*00c2*/ 	.byte	0x01
	.zero		1


	//----- nvinfo : EIATTR_MERCURY_ISA_VERSION
	.align		4
        /*00c4*/ 	.byte	0x03, 0x5f
        /*00c6*/ 	.short	0x0101


	//----- nvinfo : EIATTR_INT_WARP_WIDE_INSTR_OFFSETS
	.align		4
        /*00c8*/ 	.byte	0x04, 0x31
        /*00ca*/ 	.short	(.L_31 - .L_30)


	//   ....[0]....
.L_30:
        /*00cc*/ 	.word	0x000012d0


	//   ....[1]....
        /*00d0*/ 	.word	0x00001320


	//   ....[2]....
        /*00d4*/ 	.word	0x00001890


	//   ....[3]....
        /*00d8*/ 	.word	0x000018a0


	//   ....[4]....
        /*00dc*/ 	.word	0x000018b0


	//   ....[5]....
        /*00e0*/ 	.word	0x000018c0


	//   ....[6]....
        /*00e4*/ 	.word	0x00001ff0


	//   ....[7]....
        /*00e8*/ 	.word	0x00002000


	//----- nvinfo : EIATTR_COOP_GROUP_MASK_REGIDS
	.align		4
.L_31:
        /*00ec*/ 	.byte	0x04, 0x29
        /*00ee*/ 	.short	(.L_33 - .L_32)


	//   ....[0]....
.L_32:
        /*00f0*/ 	.word	0xffffffff


	//   ....[1]....
        /*00f4*/ 	.word	0xffffffff


	//   ....[2]....
        /*00f8*/ 	.word	0xffffffff


	//   ....[3]....
        /*00fc*/ 	.word	0xffffffff


	//----- nvinfo : EIATTR_COOP_GROUP_INSTR_OFFSETS
	.align		4
.L_33:
        /*0100*/ 	.byte	0x04, 0x28
        /*0102*/ 	.short	(.L_35 - .L_34)


	//   ....[0]....
.L_34:
        /*0104*/ 	.word	0x00000150


	//   ....[1]....
        /*0108*/ 	.word	0x00000700


	//   ....[2]....
        /*010c*/ 	.word	0x00000cf0


	//   ....[3]....
        /*0110*/ 	.word	0x000019f0


	//----- nvinfo : EIATTR_MBARRIER_INSTR_OFFSETS
	.align		4
.L_35:
        /*0114*/ 	.byte	0x04, 0x39
        /*0116*/ 	.short	(.L_37 - .L_36)


	//   ....[0]....
.L_36:
        /*0118*/ 	.word	0x00001340
        /*011c*/ 	.word	0x000000ff
        /*0120*/ 	.word	0x00008000
        /*0124*/ 	.short	0x0100
        /*0126*/ 	.byte	0x08
	.zero		1


	//   ....[1]....
        /*0128*/ 	.word	0x000019d0
        /*012c*/ 	.word	0x000000ff
        /*0130*/ 	.word	0x00008000
        /*0134*/ 	.short	0x010a
        /*0136*/ 	.byte	0x08
	.zero		1


	//   ....[2]....
        /*0138*/ 	.word	0x00001d10
        /*013c*/ 	.word	0x000000ff
        /*0140*/ 	.word	0x00008000
        /*0144*/ 	.short	0x0108
        /*0146*/ 	.byte	0x08
	.zero		1


	//   ....[3]....
        /*0148*/ 	.word	0x00002090
        /*014c*/ 	.word	0x000000ff
        /*0150*/ 	.word	0x00008000
        /*0154*/ 	.short	0x010a
        /*0156*/ 	.byte	0x08
	.zero		1


	//----- nvinfo : EIATTR_NUM_MBARRIERS
	.align		4
.L_37:
        /*0158*/ 	.byte	0x03, 0x38
        /*015a*/ 	.short	0x0001


	//----- nvinfo : EIATTR_EXIT_INSTR_OFFSETS
	.align		4
        /*015c*/ 	.byte	0x04, 0x1c
        /*015e*/ 	.short	(.L_39 - .L_38)


	//   ....[0]....
.L_38:
        /*0160*/ 	.word	0x00002080


	//----- nvinfo : EIATTR_REQNTID
	.align		4
.L_39:
        /*0164*/ 	.byte	0x04, 0x10
        /*0166*/ 	.short	(.L_41 - .L_40)
.L_40:
        /*0168*/ 	.word	0x00000100
        /*016c*/ 	.word	0x00000001
        /*0170*/ 	.word	0x00000001


	//----- nvinfo : EIATTR_CRS_STACK_SIZE
	.align		4
.L_41:
        /*0174*/ 	.byte	0x04, 0x1e
        /*0176*/ 	.short	(.L_43 - .L_42)
.L_42:
        /*0178*/ 	.word	0x00000000


	//----- nvinfo : EIATTR_CBANK_PARAM_SIZE
	.align		4
.L_43:
        /*017c*/ 	.byte	0x03, 0x19
        /*017e*/ 	.short	0x0050


	//----- nvinfo : EIATTR_PARAM_CBANK
	.align		4
        /*0180*/ 	.byte	0x04, 0x0a
        /*0182*/ 	.short	(.L_45 - .L_44)
	.align		4
.L_44:
        /*0184*/ 	.word	index@(.nv.constant0.gluon_wgmma)
        /*0188*/ 	.short	0x0210
        /*018a*/ 	.short	0x0050


	//----- nvinfo : EIATTR_SW_WAR
	.align		4
.L_45:
        /*018c*/ 	.byte	0x04, 0x36
        /*018e*/ 	.short	(.L_47 - .L_46)
.L_46:
        /*0190*/ 	.word	0x00000008
.L_47:


//--------------------- .nv.callgraph             --------------------------
	.section	.nv.callgraph,"",@"SHT_CUDA_CALLGRAPH"
	.align	4
	.sectionentsize	8
	.align		4
        /*0000*/ 	.word	0x00000000
	.align		4
        /*0004*/ 	.word	0xffffffff
	.align		4
        /*0008*/ 	.word	0x00000000
	.align		4
        /*000c*/ 	.word	0xfffffffe
	.align		4
        /*0010*/ 	.word	0x00000000
	.align		4
        /*0014*/ 	.word	0xfffffffd
	.align		4
        /*0018*/ 	.word	0x00000000
	.align		4
        /*001c*/ 	.word	0xfffffffc


//--------------------- .text.gluon_wgmma         --------------------------
	.section	.text.gluon_wgmma,"ax",@progbits
	.align	128
        .global         gluon_wgmma
        .type           gluon_wgmma,@function
        .size           gluon_wgmma,(.L_x_53 - gluon_wgmma)
        .other          gluon_wgmma,@"STO_CUDA_ENTRY STV_DEFAULT"
gluon_wgmma:
.text.gluon_wgmma:
[----:B------:R-:W-:Y:S01]  /*0000*/  LDC R1, c[0x0][0x28] ;  /* 0x00000a00ff017b82 */ /* 0x000fe20000000800 */
[----:B------:R-:W1:Y:S07]  /*0010*/  S2R R0, SR_TID.X ;  /* 0x0000000000007919 */ /* 0x000e6e0000002100 */
[----:B------:R-:W2:Y:S01]  /*0020*/  S2UR UR4, SR_CgaCtaId ;  /* 0x00000000000479c3 */ /* 0x000ea20000008800 */
[----:B------:R-:W-:Y:S01]  /*0030*/  UMOV UR8, 0x400 ;  /* 0x0000040000087882 */ /* 0x000fe20000000000 */
[----:B------:R-:W-:Y:S01]  /*0040*/  ULDC UR6, c[0x0][0xc] ;  /* 0x0000030000067ab9 */ /* 0x000fe20000000800 */
[----:B------:R-:W-:Y:S01]  /*0050*/  ULDC.64 UR20, c[0x0][0x250] ;  /* 0x0000940000147ab9 */ /* 0x000fe20000000a00 */
[----:B------:R-:W-:Y:S04]  /*0060*/  BSSY B0, `(.L_x_0) ;  /* 0x000001e000007945 */ /* 0x000fe80003800000 */
[----:B------:R-:W3:Y:S08]  /*0070*/  LDC R4, c[0x0][0x228] ;  /* 0x00008a00ff047b82 */ /* 0x000ef00000000800 */
[----:B------:R-:W4:Y:S08]  /*0080*/  LDC R12, c[0x0][0x230] ;  /* 0x00008c00ff0c7b82 */ /* 0x000f300000000800 */
[----:B------:R-:W-:Y:S01]  /*0090*/  S2UR UR9, SR_CTAID.Y ;  /* 0x00000000000979c3 */ /* 0x000fe20000002600 */
[----:B--2---:R-:W-:-:S03]  /*00a0*/  ULEA UR8, UR4, UR8, 0x18 ;  /* 0x0000000804087291 */ /* 0x004fc6000f8ec03f */
[----:B------:R-:W-:Y:S01]  /*00b0*/  ULDC UR4, c[0x0][0x10] ;  /* 0x0000040000047ab9 */ /* 0x000fe20000000800 */
[----:B-1----:R-:W-:-:S03]  /*00c0*/  LOP3.LUT R6, R0, 0xff, RZ, 0xc0, !PT ;  /* 0x000000ff00067812 */ /* 0x002fc600078ec0ff */
[----:B------:R-:W1:Y:S01]  /*00d0*/  S2UR UR5, SR_CTAID.Z ;  /* 0x00000000000579c3 */ /* 0x000e620000002700 */
[----:B---3--:R-:W-:Y:S01]  /*00e0*/  VIADD R4, R4, 0xffffffff ;  /* 0xffffffff04047836 */ /* 0x008fe20000000000 */
[C---:B------:R-:W-:Y:S02]  /*00f0*/  ISETP.GE.U32.AND P0, PT, R6.reuse, 0x20, PT ;  /* 0x000000200600780c */ /* 0x040fe40003f06070 */
[C---:B------:R-:W-:Y:S02]  /*0100*/  ISETP.NE.U32.AND P2, PT, R6.reuse, RZ, PT ;  /* 0x000000ff0600720c */ /* 0x040fe40003f45070 */
[----:B------:R-:W-:Y:S02]  /*0110*/  LEA R13, R6, UR8, 0x2 ;  /* 0x00000008060d7c11 */ /* 0x000fe4000f8e10ff */
[----:B------:R-:W2:Y:S01]  /*0120*/  S2UR UR7, SR_CTAID.X ;  /* 0x00000000000779c3 */ /* 0x000ea20000002500 */
[----:B----4-:R-:W-:-:S06]  /*0130*/  VIADD R14, R12, 0xffffffff ;  /* 0xffffffff0c0e7836 */ /* 0x010fcc0000000000 */
[----:B------:R3:W-:Y:S01]  /*0140*/  @!P0 STS [R13], RZ ;  /* 0x000000ff0d008388 */ /* 0x0007e20000000800 */
[----:B------:R-:W-:-:S03]  /*0150*/  NOP ;  /* 0x0000000000007918 */ /* 0x000fc60000000000 */
[----:B------:R3:W-:Y:S01]  /*0160*/  @!P2 STS [UR8+0x24], R4 ;  /* 0x00002404ff00a988 */ /* 0x0007e20008000808 */
[----:B-1----:R-:W-:-:S03]  /*0170*/  UIMAD UR4, UR5, UR4, UR9 ;  /* 0x00000004050472a4 */ /* 0x002fc6000f8e0209 */
[----:B------:R3:W-:Y:S01]  /*0180*/  @!P2 STS [UR8+0x20], R14 ;  /* 0x0000200eff00a988 */ /* 0x0007e20008000808 */
[----:B--2---:R-:W-:-:S04]  /*0190*/  UIMAD UR4, UR4, UR6, UR7 ;  /* 0x00000006040472a4 */ /* 0x004fc8000f8e0207 */
[----:B------:R-:W-:-:S04]  /*01a0*/  UIMAD UR4, UR4, 0x180, URZ ;  /* 0x00000180040478a4 */ /* 0x000fc8000f8e023f */
[----:B------:R-:W-:-:S04]  /*01b0*/  UIADD3 UR16, UP0, UR4, UR20, URZ ;  /* 0x0000001404107290 */ /* 0x000fc8000ff1e03f */
[----:B------:R-:W-:Y:S01]  /*01c0*/  ULEA.HI.X.SX32 UR17, UR4, UR21, 0x1, UP0 ;  /* 0x0000001504117291 */ /* 0x000fe200080f0e3f */
[----:B---3--:R-:W-:Y:S11]  /*01d0*/  @P2 BRA `(.L_x_1) ;  /* 0x0000000000182947 */ /* 0x008ff60003800000 */
[----:B------:R-:W1:Y:S01]  /*01e0*/  LDS R2, [UR8+0x8] ;  /* 0x00000808ff027984 */ /* 0x000e620008000800 */
[----:B------:R-:W2:Y:S01]  /*01f0*/  LDC.64 R8, c[0x0][0x210] ;  /* 0x00008400ff087b82 */ /* 0x000ea20000000a00 */
[----:B------:R-:W-:Y:S02]  /*0200*/  IMAD.MOV.U32 R3, RZ, RZ, 0x70 ;  /* 0x00000070ff037424 */ /* 0x000fe400078e00ff */
[----:B--2---:R2:W-:Y:S03]  /*0210*/  STS.64 [UR8], R8 ;  /* 0x00000008ff007988 */ /* 0x0045e60008000a08 */
[----:B-1----:R-:W-:-:S05]  /*0220*/  LOP3.LUT R2, R2, 0x10, R3, 0xd8, !PT ;  /* 0x0000001002027812 */ /* 0x002fca00078ed803 */
[----:B------:R2:W-:Y:S02]  /*0230*/  STS [UR8+0x8], R2 ;  /* 0x00000802ff007988 */ /* 0x0005e40008000808 */
.L_x_1:
[----:B------:R-:W-:Y:S05]  /*0240*/  BSYNC B0 ;  /* 0x0000000000007941 */ /* 0x000fea0003800000 */
.L_x_0:
[----:B------:R-:W-:Y:S04]  /*0250*/  BSSY B0, `(.L_x_2) ;  /* 0x000000a000007945 */ /* 0x000fe80003800000 */
[----:B------:R-:W-:Y:S05]  /*0260*/  @P2 BRA `(.L_x_3) ;  /* 0x0000000000202947 */ /* 0x000fea0003800000 */
[----:B--2---:R-:W1:Y:S01]  /*0270*/  LDS R2, [UR8+0x34] ;  /* 0x00003408ff027984 */ /* 0x004e620008000800 */
[----:B------:R-:W-:Y:S02]  /*0280*/  IMAD.MOV.U32 R3, RZ, RZ, 0x3f000000 ;  /* 0x3f000000ff037424 */ /* 0x000fe400078e00ff */
[----:B------:R-:W-:Y:S01]  /*0290*/  @!P2 IMAD.MOV.U32 R5, RZ, RZ, 0x7f ;  /* 0x0000007fff05a424 */ /* 0x000fe200078e00ff */
[----:B------:R-:W2:Y:S02]  /*02a0*/  @!P2 LDS R8, [UR8+0x38] ;  /* 0x00003808ff08a984 */ /* 0x000ea40008000800 */
[----:B-1----:R-:W-:Y:S02]  /*02b0*/  LOP3.LUT R2, R2, 0xff000000, R3, 0xb8, !PT ;  /* 0xff00000002027812 */ /* 0x002fe400078eb803 */
[----:B--2---:R-:W-:-:S03]  /*02c0*/  @!P2 LOP3.LUT R3, R8, 0xff, R5, 0xb8, !PT ;  /* 0x000000ff0803a812 */ /* 0x004fc600078eb805 */
[----:B------:R1:W-:Y:S04]  /*02d0*/  STS [UR8+0x34], R2 ;  /* 0x00003402ff007988 */ /* 0x0003e80008000808 */
[----:B------:R1:W-:Y:S02]  /*02e0*/  @!P2 STS [UR8+0x38], R3 ;  /* 0x00003803ff00a988 */ /* 0x0003e40008000808 */
.L_x_3:
[----:B------:R-:W-:Y:S05]  /*02f0*/  BSYNC B0 ;  /* 0x0000000000007941 */ /* 0x000fea0003800000 */
.L_x_2:
[----:B------:R-:W-:Y:S04]  /*0300*/  BSSY B0, `(.L_x_4) ;  /* 0x000000e000007945 */ /* 0x000fe80003800000 */
[----:B------:R-:W-:Y:S05]  /*0310*/  @P2 BRA `(.L_x_5) ;  /* 0x0000000000302947 */ /* 0x000fea0003800000 */
[----:B-1----:R-:W1:Y:S01]  /*0320*/  LDS R3, [UR8+0x34] ;  /* 0x00003408ff037984 */ /* 0x002e620008000800 */
[----:B------:R-:W3:Y:S03]  /*0330*/  LDC.64 R10, c[0x0][0x238] ;  /* 0x00008e00ff0a7b82 */ /* 0x000ee60000000a00 */
[----:B--2---:R-:W2:Y:S01]  /*0340*/  LDS R2, [UR8+0x1c] ;  /* 0x00001c08ff027984 */ /* 0x004ea20008000800 */
[C---:B---3--:R-:W-:Y:S01]  /*0350*/  SHF.L.U64.HI R8, R10.reuse, 0x1, R11 ;  /* 0x000000010a087819 */ /* 0x048fe2000001020b */
[----:B------:R-:W-:-:S03]  /*0360*/  IMAD.SHL.U32 R5, R10, 0x2, RZ ;  /* 0x000000020a057824 */ /* 0x000fc600078e00ff */
[--C-:B------:R-:W-:Y:S02]  /*0370*/  SHF.R.U32.HI R7, RZ, 0x4, R8.reuse ;  /* 0x00000004ff077819 */ /* 0x100fe40000011608 */
[----:B------:R-:W-:-:S05]  /*0380*/  SHF.R.U64 R5, R5, 0x4, R8 ;  /* 0x0000000405057819 */ /* 0x000fca0000001208 */
[----:B------:R3:W-:Y:S01]  /*0390*/  STS [UR8+0xc], R5 ;  /* 0x00000c05ff007988 */ /* 0x0007e20008000808 */
[----:B-1----:R-:W-:Y:S02]  /*03a0*/  LOP3.LUT R3, R3, 0x7, RZ, 0xb8, !PT ;  /* 0x0000000703037812 */ /* 0x002fe400078eb8ff */
[----:B--2---:R-:W-:-:S03]  /*03b0*/  LOP3.LUT R2, R2, 0xf, R7, 0xb8, !PT ;  /* 0x0000000f02027812 */ /* 0x004fc600078eb807 */
[----:B------:R3:W-:Y:S04]  /*03c0*/  STS [UR8+0x34], R3 ;  /* 0x00003403ff007988 */ /* 0x0007e80008000808 */
[----:B------:R3:W-:Y:S02]  /*03d0*/  STS [UR8+0x1c], R2 ;  /* 0x00001c02ff007988 */ /* 0x0007e40008000808 */
.L_x_5:
[----:B------:R-:W-:Y:S05]  /*03e0*/  BSYNC B0 ;  /* 0x0000000000007941 */ /* 0x000fea0003800000 */
.L_x_4:
[----:B------:R-:W-:Y:S04]  /*03f0*/  BSSY B1, `(.L_x_6) ;  /* 0x000001b000017945 */ /* 0x000fe80003800000 */
[----:B------:R-:W-:Y:S01]  /*0400*/  BSSY B0, `(.L_x_7) ;  /* 0x0000016000007945 */ /* 0x000fe20003800000 */
[----:B--2---:R-:W-:-:S03]  /*0410*/  IMAD.MOV.U32 R9, RZ, RZ, RZ ;  /* 0x000000ffff097224 */ /* 0x004fc600078e00ff */
[----:B------:R-:W-:Y:S05]  /*0420*/  @P2 BRA `(.L_x_8) ;  /* 0x0000000000202947 */ /* 0x000fea0003800000 */
[----:B-1-3--:R-:W1:Y:S02]  /*0430*/  LDS R2, [UR8+0x34] ;  /* 0x00003408ff027984 */ /* 0x00ae640008000800 */
[----:B-1----:R-:W-:-:S05]  /*0440*/  LOP3.LUT R2, R2, 0x38, RZ, 0xb8, !PT ;  /* 0x0000003802027812 */ /* 0x002fca00078eb8ff */
[----:B------:R1:W-:Y:S01]  /*0450*/  STS [UR8+0x34], R2 ;  /* 0x00003402ff007988 */ /* 0x0003e20008000808 */
[----:B------:R-:W-:Y:S05]  /*0460*/  @P2 BRA `(.L_x_9) ;  /* 0x0000000000202947 */ /* 0x000fea0003800000 */
[----:B-1----:R-:W1:Y:S01]  /*0470*/  LDS R2, [UR8+0x8] ;  /* 0x00000808ff027984 */ /* 0x002e620008000800 */
[----:B------:R-:W-:-:S05]  /*0480*/  IMAD.MOV.U32 R3, RZ, RZ, 0x780 ;  /* 0x00000780ff037424 */ /* 0x000fca00078e00ff */
[----:B-1----:R-:W-:-:S05]  /*0490*/  LOP3.LUT R2, R2, 0x500, R3, 0xd8, !PT ;  /* 0x0000050002027812 */ /* 0x002fca00078ed803 */
[----:B------:R2:W-:Y:S02]  /*04a0*/  STS [UR8+0x8], R2 ;  /* 0x00000802ff007988 */ /* 0x0005e40008000808 */
.L_x_8:
[----:B------:R-:W-:Y:S05]  /*04b0*/  @P2 BRA `(.L_x_10) ;  /* 0x0000000000282947 */ /* 0x000fea0003800000 */
[----:B-123--:R-:W1:Y:S02]  /*04c0*/  LDS R2, [UR8+0x8] ;  /* 0x00000808ff027984 */ /* 0x00ee640008000800 */
[----:B-1----:R-:W-:-:S05]  /*04d0*/  LOP3.LUT R2, R2, 0x1800, RZ, 0xb8, !PT ;  /* 0x0000180002027812 */ /* 0x002fca00078eb8ff */
[----:B------:R2:W-:Y:S02]  /*04e0*/  STS [UR8+0x8], R2 ;  /* 0x00000802ff007988 */ /* 0x0005e40008000808 */
.L_x_9:
[----:B------:R-:W-:Y:S05]  /*04f0*/  @P2 BREAK B0 ;  /* 0x0000000000002942 */ /* 0x000fea0003800000 */
[----:B------:R-:W-:Y:S05]  /*0500*/  @P2 BRA `(.L_x_11) ;  /* 0x0000000000242947 */ /* 0x000fea0003800000 */
[----:B------:R-:W3:Y:S01]  /*0510*/  LDS R3, [UR8+0x8] ;  /* 0x00000808ff037984 */ /* 0x000ee20008000800 */
[----:B-12---:R-:W-:-:S05]  /*0520*/  IMAD.MOV.U32 R2, RZ, RZ, 0x6000 ;  /* 0x00006000ff027424 */ /* 0x006fca00078e00ff */
[----:B---3--:R-:W-:-:S04]  /*0530*/  LOP3.LUT R2, R3, 0x6000, R2, 0xd8, !PT ;  /* 0x0000600003027812 */ /* 0x008fc800078ed802 */
[----:B------:R-:W-:-:S05]  /*0540*/  LOP3.LUT R2, R2, 0x400000, RZ, 0xb8, !PT ;  /* 0x0040000002027812 */ /* 0x000fca00078eb8ff */
[----:B------:R4:W-:Y:S02]  /*0550*/  STS [UR8+0x8], R2 ;  /* 0x00000802ff007988 */ /* 0x0009e40008000808 */
.L_x_10:
[----:B------:R-:W-:Y:S05]  /*0560*/  BSYNC B0 ;  /* 0x0000000000007941 */ /* 0x000fea0003800000 */
.L_x_7:
[----:B-1234-:R-:W1:Y:S02]  /*0570*/  @!P2 LDS R2, [UR8+0x8] ;  /* 0x00000808ff02a984 */ /* 0x01ee640008000800 */
[----:B-1----:R-:W-:-:S05]  /*0580*/  @!P2 LOP3.LUT R2, R2, 0x8000, RZ, 0xb8, !PT ;  /* 0x000080000202a812 */ /* 0x002fca00078eb8ff */
[----:B------:R3:W-:Y:S02]  /*0590*/  @!P2 STS [UR8+0x8], R2 ;  /* 0x00000802ff00a988 */ /* 0x0007e40008000808 */
.L_x_11:
[----:B------:R-:W-:Y:S05]  /*05a0*/  BSYNC B1 ;  /* 0x0000000000017941 */ /* 0x000fea0003800000 */
.L_x_6:
[----:B------:R-:W-:Y:S05]  /*05b0*/  WARPSYNC.ALL ;  /* 0x0000000000007948 */ /* 0x000fea0003800000 */
[----:B------:R-:W-:Y:S05]  /*05c0*/  @P0 BRA `(.L_x_12) ;  /* 0x0000000000280947 */ /* 0x000fea0003800000 */
[----:B-123--:R-:W1:Y:S01]  /*05d0*/  S2R R2, SR_LANEID ;  /* 0x0000000000027919 */ /* 0x00ee620000000000 */
[----:B------:R-:W-:Y:S05]  /*05e0*/  WARPSYNC.ALL ;  /* 0x0000000000007948 */ /* 0x000fea0003800000 */
[----:B-1----:R-:W-:-:S05]  /*05f0*/  IMAD.SHL.U32 R5, R2, 0x4, RZ ;  /* 0x0000000402057824 */ /* 0x002fca00078e00ff */
[----:B------:R-:W1:Y:S01]  /*0600*/  LDS R7, [R5+UR8] ;  /* 0x0000000805077984 */ /* 0x000e620008000800 */
[----:B------:R-:W-:-:S05]  /*0610*/  IADD3 R2, P1, R5, UR16, RZ ;  /* 0x0000001005027c10 */ /* 0x000fca000ff3e0ff */
[----:B------:R-:W-:-:S05]  /*0620*/  IMAD.X R3, RZ, RZ, UR17, P1 ;  /* 0x00000011ff037e24 */ /* 0x000fca00088e06ff */
[----:B-1----:R4:W5:Y:S01]  /*0630*/  ATOMG.E.EXCH.STRONG.GPU PT, RZ, [R2], R7 ;  /* 0x0000000702ff73a8 */ /* 0x00296200041ee100 */
[----:B------:R-:W-:-:S04]  /*0640*/  DEPBAR {5,4,3,2,1,0} ;  /* 0x0000003f0000791a */ /* 0x000fc80000000000 */
[----:B------:R4:W-:Y:S01]  /*0650*/  UTMACCTL.IV [UR16] ;  /* 0x00000000100079b9 */ /* 0x0009e20008000000 */
[----:B------:R-:W-:Y:S01]  /*0660*/  NOP ;  /* 0x0000000000007918 */ /* 0x000fe20000000000 */
.L_x_12:
[----:B------:R-:W-:Y:S05]  /*0670*/  @P0 BRA `(.L_x_13) ;  /* 0x00000000000c0947 */ /* 0x000fea0003800000 */
[----:B------:R0:W-:Y:S01]  /*0680*/  UTMACMDFLUSH ;  /* 0x00000000000079b7 */ /* 0x0001e20000000000 */
[----:B------:R-:W-:Y:S05]  /*0690*/  @P0 BRA `(.L_x_13) ;  /* 0x0000000000040947 */ /* 0x000fea0003800000 */
[----:B------:R-:W-:-:S04]  /*06a0*/  DEPBAR.LE SB0, 0x0 ;  /* 0x000080000000791a */ /* 0x000fc80000000000 */
.L_x_13:
[----:B------:R-:W-:Y:S05]  /*06b0*/  WARPSYNC.ALL ;  /* 0x0000000000007948 */ /* 0x000fea0003800000 */
[----:B-----5:R-:W-:Y:S06]  /*06c0*/  BAR.SYNC.DEFER_BLOCKING 0x0 ;  /* 0x0000000000007b1d */ /* 0x020fec0000010000 */
[----:B------:R-:W-:Y:S02]  /*06d0*/  BSSY B1, `(.L_x_14) ;  /* 0x000000b000017945 */ /* 0x000fe40003800000 */
[----:B------:R-:W-:Y:S06]  /*06e0*/  BAR.SYNC.DEFER_BLOCKING 0x0 ;  /* 0x0000000000007b1d */ /* 0x000fec0000010000 */
[----:B------:R5:W-:Y:S01]  /*06f0*/  @!P0 STS [R13], RZ ;  /* 0x000000ff0d008388 */ /* 0x000be20000000800 */
[----:B------:R-:W-:Y:S01]  /*0700*/  NOP ;  /* 0x0000000000007918 */ /* 0x000fe20000000000 */
[----:B------:R-:W-:Y:S05]  /*0710*/  @P2 BRA `(.L_x_15) ;  /* 0x0000000000182947 */ /* 0x000fea0003800000 */
[----:B-1234-:R-:W1:Y:S01]  /*0720*/  LDS R2, [UR8+0x8] ;  /* 0x00000808ff027984 */ /* 0x01ee620008000800 */
[----:B------:R-:W2:Y:S01]  /*0730*/  LDC.64 R10, c[0x0][0x218] ;  /* 0x00008600ff0a7b82 */ /* 0x000ea20000000a00 */
[----:B------:R-:W-:Y:S02]  /*0740*/  IMAD.MOV.U32 R3, RZ, RZ, 0x70 ;  /* 0x00000070ff037424 */ /* 0x000fe400078e00ff */
[----:B--2---:R2:W-:Y:S03]  /*0750*/  STS.64 [UR8], R10 ;  /* 0x0000000aff007988 */ /* 0x0045e60008000a08 */
[----:B-1----:R-:W-:-:S05]  /*0760*/  LOP3.LUT R2, R2, 0x10, R3, 0xd8, !PT ;  /* 0x0000001002027812 */ /* 0x002fca00078ed803 */
[----:B------:R2:W-:Y:S02]  /*0770*/  STS [UR8+0x8], R2 ;  /* 0x00000802ff007988 */ /* 0x0005e40008000808 */
.L_x_15:
[----:B----4-:R-:W-:Y:S05]  /*0780*/  BSYNC B1 ;  /* 0x0000000000017941 */ /* 0x010fea0003800000 */
.L_x_14:
[----:B------:R-:W-:Y:S04]  /*0790*/  BSSY B2, `(.L_x_16) ;  /* 0x000000f000027945 */ /* 0x000fe80003800000 */
[----:B------:R-:W-:Y:S04]  /*07a0*/  BSSY B1, `(.L_x_17) ;  /* 0x000000c000017945 */ /* 0x000fe80003800000 */
[----:B------:R-:W-:Y:S05]  /*07b0*/  @P2 BRA `(.L_x_18) ;  /* 0x0000000000282947 */ /* 0x000fea0003800000 */
[----:B-123--:R-:W1:Y:S01]  /*07c0*/  LDS R2, [UR8+0x34] ;  /* 0x00003408ff027984 */ /* 0x00ee620008000800 */
[----:B------:R-:W-:Y:S01]  /*07d0*/  IMAD.MOV.U32 R3, RZ, RZ, 0x3f000000 ;  /* 0x3f000000ff037424 */ /* 0x000fe200078e00ff */
[----:B------:R-:W-:Y:S05]  /*07e0*/  @P2 BREAK B1 ;  /* 0x0000000000012942 */ /* 0x000fea0003800000 */
[----:B-1----:R-:W-:-:S05]  /*07f0*/  LOP3.LUT R2, R2, 0xff000000, R3, 0xb8, !PT ;  /* 0xff00000002027812 */ /* 0x002fca00078eb803 */
[----:B------:R1:W-:Y:S01]  /*0800*/  STS [UR8+0x34], R2 ;  /* 0x00003402ff007988 */ /* 0x0003e20008000808 */
[----:B------:R-:W-:Y:S05]  /*0810*/  @P2 BRA `(.L_x_19) ;  /* 0x0000000000182947 */ /* 0x000fea0003800000 */
[----:B-1----:R-:W1:Y:S01]  /*0820*/  LDS R2, [UR8+0x38] ;  /* 0x00003808ff027984 */ /* 0x002e620008000800 */
[----:B------:R-:W-:-:S05]  /*0830*/  IMAD.MOV.U32 R3, RZ, RZ, 0x7f ;  /* 0x0000007fff037424 */ /* 0x000fca00078e00ff */
[----:B-1----:R-:W-:-:S05]  /*0840*/  LOP3.LUT R2, R2, 0xff, R3, 0xb8, !PT ;  /* 0x000000ff02027812 */ /* 0x002fca00078eb803 */
[----:B------:R4:W-:Y:S02]  /*0850*/  STS [UR8+0x38], R2 ;  /* 0x00003802ff007988 */ /* 0x0009e40008000808 */
.L_x_18:
[----:B------:R-:W-:Y:S05]  /*0860*/  BSYNC B1 ;  /* 0x0000000000017941 */ /* 0x000fea0003800000 */
.L_x_17:
[----:B------:R1:W-:Y:S02]  /*0870*/  @!P2 STS [UR8+0x20], R14 ;  /* 0x0000200eff00a988 */ /* 0x0003e40008000808 */
.L_x_19:
[----:B------:R-:W-:Y:S05]  /*0880*/  BSYNC B2 ;  /* 0x0000000000027941 */ /* 0x000fea0003800000 */
.L_x_16:
[----:B------:R-:W-:Y:S05]  /*0890*/  WARPSYNC.ALL ;  /* 0x0000000000007948 */ /* 0x000fea0003800000 */
[----:B------:R-:W2:Y:S01]  /*08a0*/  LDC R5, c[0x0][0x22c] ;  /* 0x00008b00ff057b82 */ /* 0x000ea20000000800 */
[----:B------:R-:W-:Y:S01]  /*08b0*/  BSSY B2, `(.L_x_20) ;  /* 0x0000010000027945 */ /* 0x000fe20003800000 */
[----:B--2---:R-:W-:-:S05]  /*08c0*/  VIADD R5, R5, 0xffffffff ;  /* 0xffffffff05057836 */ /* 0x004fca0000000000 */
[----:B------:R2:W-:Y:S01]  /*08d0*/  @!P2 STS [UR8+0x24], R5 ;  /* 0x00002405ff00a988 */ /* 0x0005e20008000808 */
[----:B------:R-:W-:Y:S05]  /*08e0*/  @P2 BRA `(.L_x_21) ;  /* 0x0000000000302947 */ /* 0x000fea0003800000 */
[----:B------:R-:W2:Y:S01]  /*08f0*/  LDS R3, [UR8+0x34] ;  /* 0x00003408ff037984 */ /* 0x000ea20008000800 */
[----:B------:R-:W2:Y:S03]  /*0900*/  LDC.64 R10, c[0x0][0x240] ;  /* 0x00009000ff0a7b82 */ /* 0x000ea60000000a00 */
[----:B-1-34-:R-:W1:Y:S01]  /*0910*/  LDS R2, [UR8+0x1c] ;  /* 0x00001c08ff027984 */ /* 0x01ae620008000800 */
[C---:B--2---:R-:W-:Y:S01]  /*0920*/  SHF.L.U64.HI R8, R10.reuse, 0x1, R11 ;  /* 0x000000010a087819 */ /* 0x044fe2000001020b */
[----:B------:R-:W-:-:S03]  /*0930*/  IMAD.SHL.U32 R7, R10, 0x2, RZ ;  /* 0x000000020a077824 */ /* 0x000fc600078e00ff */
[--C-:B------:R-:W-:Y:S02]  /*0940*/  SHF.R.U32.HI R11, RZ, 0x4, R8.reuse ;  /* 0x00000004ff0b7819 */ /* 0x100fe40000011608 */
[----:B------:R-:W-:-:S05]  /*0950*/  SHF.R.U64 R7, R7, 0x4, R8 ;  /* 0x0000000407077819 */ /* 0x000fca0000001208 */
[----:B------:R2:W-:Y:S01]  /*0960*/  STS [UR8+0xc], R7 ;  /* 0x00000c07ff007988 */ /* 0x0005e20008000808 */
[----:B------:R-:W-:Y:S02]  /*0970*/  LOP3.LUT R3, R3, 0x7, RZ, 0xb8, !PT ;  /* 0x0000000703037812 */ /* 0x000fe400078eb8ff */
[----:B-1----:R-:W-:-:S03]  /*0980*/  LOP3.LUT R2, R2, 0xf, R11, 0xb8, !PT ;  /* 0x0000000f02027812 */ /* 0x002fc600078eb80b */
[----:B------:R2:W-:Y:S04]  /*0990*/  STS [UR8+0x34], R3 ;  /* 0x00003403ff007988 */ /* 0x0005e80008000808 */
[----:B------:R2:W-:Y:S02]  /*09a0*/  STS [UR8+0x1c], R2 ;  /* 0x00001c02ff007988 */ /* 0x0005e40008000808 */
.L_x_21:
[----:B------:R-:W-:Y:S05]  /*09b0*/  BSYNC B2 ;  /* 0x0000000000027941 */ /* 0x000fea0003800000 */
.L_x_20:
[----:B------:R-:W-:Y:S04]  /*09c0*/  BSSY B3, `(.L_x_22) ;  /* 0x000001a000037945 */ /* 0x000fe80003800000 */
[----:B------:R-:W-:Y:S04]  /*09d0*/  BSSY B2, `(.L_x_23) ;  /* 0x0000015000027945 */ /* 0x000fe80003800000 */
[----:B------:R-:W-:Y:S05]  /*09e0*/  @P2 BRA `(.L_x_24) ;  /* 0x0000000000202947 */ /* 0x000fea0003800000 */
[----:B-1234-:R-:W1:Y:S02]  /*09f0*/  LDS R2, [UR8+0x34] ;  /* 0x00003408ff027984 */ /* 0x01ee640008000800 */
[----:B-1----:R-:W-:-:S05]  /*0a00*/  LOP3.LUT R2, R2, 0x38, RZ, 0xb8, !PT ;  /* 0x0000003802027812 */ /* 0x002fca00078eb8ff */
[----:B------:R1:W-:Y:S01]  /*0a10*/  STS [UR8+0x34], R2 ;  /* 0x00003402ff007988 */ /* 0x0003e20008000808 */
[----:B------:R-:W-:Y:S05]  /*0a20*/  @P2 BRA `(.L_x_25) ;  /* 0x0000000000202947 */ /* 0x000fea0003800000 */
[----:B-1----:R-:W1:Y:S01]  /*0a30*/  LDS R2, [UR8+0x8] ;  /* 0x00000808ff027984 */ /* 0x002e620008000800 */
[----:B------:R-:W-:-:S05]  /*0a40*/  IMAD.MOV.U32 R3, RZ, RZ, 0x780 ;  /* 0x00000780ff037424 */ /* 0x000fca00078e00ff */
[----:B-1----:R-:W-:-:S05]  /*0a50*/  LOP3.LUT R2, R2, 0x500, R3, 0xd8, !PT ;  /* 0x0000050002027812 */ /* 0x002fca00078ed803 */
[----:B------:R1:W-:Y:S02]  /*0a60*/  STS [UR8+0x8], R2 ;  /* 0x00000802ff007988 */ /* 0x0003e40008000808 */
.L_x_24:
[----:B------:R-:W-:Y:S05]  /*0a70*/  @P2 BRA `(.L_x_26) ;  /* 0x0000000000282947 */ /* 0x000fea0003800000 */
[----:B-1234-:R-:W1:Y:S02]  /*0a80*/  LDS R2, [UR8+0x8] ;  /* 0x00000808ff027984 */ /* 0x01ee640008000800 */
[----:B-1----:R-:W-:-:S05]  /*0a90*/  LOP3.LUT R2, R2, 0x1800, RZ, 0xb8, !PT ;  /* 0x0000180002027812 */ /* 0x002fca00078eb8ff */
[----:B------:R2:W-:Y:S02]  /*0aa0*/  STS [UR8+0x8], R2 ;  /* 0x00000802ff007988 */ /* 0x0005e40008000808 */
.L_x_25:
[----:B------:R-:W-:Y:S05]  /*0ab0*/  @P2 BREAK B2 ;  /* 0x0000000000022942 */ /* 0x000fea0003800000 */
[----:B------:R-:W-:Y:S05]  /*0ac0*/  @P2 BRA `(.L_x_27) ;  /* 0x0000000000242947 */ /* 0x000fea0003800000 */
[----:B-12---:R-:W1:Y:S01]  /*0ad0*/  LDS R2, [UR8+0x8] ;  /* 0x00000808ff027984 */ /* 0x006e620008000800 */
[----:B------:R-:W-:-:S05]  /*0ae0*/  IMAD.MOV.U32 R3, RZ, RZ, 0x6000 ;  /* 0x00006000ff037424 */ /* 0x000fca00078e00ff */
[----:B-1----:R-:W-:-:S04]  /*0af0*/  LOP3.LUT R2, R2, 0x6000, R3, 0xd8, !PT ;  /* 0x0000600002027812 */ /* 0x002fc800078ed803 */
[----:B------:R-:W-:-:S05]  /*0b00*/  LOP3.LUT R2, R2, 0x400000, RZ, 0xb8, !PT ;  /* 0x0040000002027812 */ /* 0x000fca00078eb8ff */
[----:B------:R1:W-:Y:S02]  /*0b10*/  STS [UR8+0x8], R2 ;  /* 0x00000802ff007988 */ /* 0x0003e40008000808 */
.L_x_26:
[----:B------:R-:W-:Y:S05]  /*0b20*/  BSYNC B2 ;  /* 0x0000000000027941 */ /* 0x000fea0003800000 */
.L_x_23:
[----:B-1234-:R-:W1:Y:S02]  /*0b30*/  @!P2 LDS R2, [UR8+0x8] ;  /* 0x00000808ff02a984 */ /* 0x01ee640008000800 */
[----:B-1----:R-:W-:-:S05]  /*0b40*/  @!P2 LOP3.LUT R2, R2, 0x8000, RZ, 0xb8, !PT ;  /* 0x000080000202a812 */ /* 0x002fca00078eb8ff */
[----:B------:R3:W-:Y:S02]  /*0b50*/  @!P2 STS [UR8+0x8], R2 ;  /* 0x00000802ff00a988 */ /* 0x0007e40008000808 */
.L_x_27:
[----:B------:R-:W-:Y:S05]  /*0b60*/  BSYNC B3 ;  /* 0x0000000000037941 */ /* 0x000fea0003800000 */
.L_x_22:
[----:B------:R-:W-:Y:S05]  /*0b70*/  WARPSYNC.ALL ;  /* 0x0000000000007948 */ /* 0x000fea0003800000 */
[----:B------:R-:W-:-:S04]  /*0b80*/  UIADD3 UR19, UR4, 0x80, URZ ;  /* 0x0000008004137890 */ /* 0x000fc8000fffe03f */
[----:B------:R-:W-:-:S04]  /*0b90*/  UIADD3 UR18, UP0, UR19, UR20, URZ ;  /* 0x0000001413127290 */ /* 0x000fc8000ff1e03f */
[----:B------:R-:W-:Y:S01]  /*0ba0*/  ULEA.HI.X.SX32 UR19, UR19, UR21, 0x1, UP0 ;  /* 0x0000001513137291 */ /* 0x000fe200080f0e3f */
[----:B------:R-:W-:Y:S11]  /*0bb0*/  @P0 BRA `(.L_x_28) ;  /* 0x0000000000280947 */ /* 0x000ff60003800000 */
[----:B-123--:R-:W1:Y:S01]  /*0bc0*/  S2R R2, SR_LANEID ;  /* 0x0000000000027919 */ /* 0x00ee620000000000 */
[----:B------:R-:W-:Y:S05]  /*0bd0*/  WARPSYNC.ALL ;  /* 0x0000000000007948 */ /* 0x000fea0003800000 */
[----:B-1----:R-:W-:-:S05]  /*0be0*/  IMAD.SHL.U32 R8, R2, 0x4, RZ ;  /* 0x0000000402087824 */ /* 0x002fca00078e00ff */
[----:B------:R-:W1:Y:S01]  /*0bf0*/  LDS R7, [R8+UR8] ;  /* 0x0000000808077984 */ /* 0x000e620008000800 */
[----:B------:R-:W-:-:S05]  /*0c00*/  IADD3 R2, P1, R8, UR18, RZ ;  /* 0x0000001208027c10 */ /* 0x000fca000ff3e0ff */
[----:B------:R-:W-:-:S05]  /*0c10*/  IMAD.X R3, RZ, RZ, UR19, P1 ;  /* 0x00000013ff037e24 */ /* 0x000fca00088e06ff */
[----:B-1----:R4:W2:Y:S01]  /*0c20*/  ATOMG.E.EXCH.STRONG.GPU PT, RZ, [R2], R7 ;  /* 0x0000000702ff73a8 */ /* 0x0028a200041ee100 */
[----:B------:R-:W-:-:S04]  /*0c30*/  DEPBAR {5,4,3,2,1,0} ;  /* 0x0000003f0000791a */ /* 0x000fc80000000000 */
[----:B------:R4:W-:Y:S01]  /*0c40*/  UTMACCTL.IV [UR18] ;  /* 0x00000000120079b9 */ /* 0x0009e20008000000 */
[----:B------:R-:W-:Y:S01]  /*0c50*/  NOP ;  /* 0x0000000000007918 */ /* 0x000fe20000000000 */
.L_x_28:
[----:B------:R-:W-:Y:S05]  /*0c60*/  @P0 BRA `(.L_x_29) ;  /* 0x00000000000c0947 */ /* 0x000fea0003800000 */
[----:B------:R0:W-:Y:S01]  /*0c70*/  UTMACMDFLUSH ;  /* 0x00000000000079b7 */ /* 0x0001e20000000000 */
[----:B------:R-:W-:Y:S05]  /*0c80*/  @P0 BRA `(.L_x_29) ;  /* 0x0000000000040947 */ /* 0x000fea0003800000 */
[----:B------:R-:W-:-:S04]  /*0c90*/  DEPBAR.LE SB0, 0x0 ;  /* 0x000080000000791a */ /* 0x000fc80000000000 */
.L_x_29:
[----:B------:R-:W-:Y:S05]  /*0ca0*/  WARPSYNC.ALL ;  /* 0x0000000000007948 */ /* 0x000fea0003800000 */
[----:B--2---:R-:W-:Y:S06]  /*0cb0*/  BAR.SYNC.DEFER_BLOCKING 0x0 ;  /* 0x0000000000007b1d */ /* 0x004fec0000010000 */
[----:B------:R-:W-:Y:S02]  /*0cc0*/  BSSY B3, `(.L_x_30) ;  /* 0x000000b000037945 */ /* 0x000fe40003800000 */
[----:B------:R-:W-:Y:S06]  /*0cd0*/  BAR.SYNC.DEFER_BLOCKING 0x0 ;  /* 0x0000000000007b1d */ /* 0x000fec0000010000 */
[----:B------:R2:W-:Y:S01]  /*0ce0*/  @!P0 STS [R13], RZ ;  /* 0x000000ff0d008388 */ /* 0x0005e20000000800 */
[----:B------:R-:W-:Y:S01]  /*0cf0*/  NOP ;  /* 0x0000000000007918 */ /* 0x000fe20000000000 */
[----:B------:R-:W-:Y:S05]  /*0d00*/  @P2 BRA `(.L_x_31) ;  /* 0x0000000000182947 */ /* 0x000fea0003800000 */
[----:B-1-34-:R-:W1:Y:S01]  /*0d10*/  LDS R2, [UR8+0x8] ;  /* 0x00000808ff027984 */ /* 0x01ae620008000800 */
[----:B------:R-:W3:Y:S01]  /*0d20*/  LDC.64 R10, c[0x0][0x220] ;  /* 0x00008800ff0a7b82 */ /* 0x000ee20000000a00 */
[----:B------:R-:W-:Y:S02]  /*0d30*/  IMAD.MOV.U32 R3, RZ, RZ, 0x70 ;  /* 0x00000070ff037424 */ /* 0x000fe400078e00ff */
[----:B---3--:R3:W-:Y:S03]  /*0d40*/  STS.64 [UR8], R10 ;  /* 0x0000000aff007988 */ /* 0x0087e60008000a08 */
[----:B-1----:R-:W-:-:S05]  /*0d50*/  LOP3.LUT R2, R2, 0x10, R3, 0xd8, !PT ;  /* 0x0000001002027812 */ /* 0x002fca00078ed803 */
[----:B------:R3:W-:Y:S02]  /*0d60*/  STS [UR8+0x8], R2 ;  /* 0x00000802ff007988 */ /* 0x0007e40008000808 */
.L_x_31:
[----:B----4-:R-:W-:Y:S05]  /*0d70*/  BSYNC B3 ;  /* 0x0000000000037941 */ /* 0x010fea0003800000 */
.L_x_30:
[----:B------:R-:W-:Y:S04]  /*0d80*/  BSSY B4, `(.L_x_32) ;  /* 0x0000011000047945 */ /* 0x000fe80003800000 */
[----:B------:R-:W-:Y:S04]  /*0d90*/  BSSY B3, `(.L_x_33) ;  /* 0x000000e000037945 */ /* 0x000fe80003800000 */
[----:B------:R-:W-:Y:S05]  /*0da0*/  @P2 BRA `(.L_x_34) ;  /* 0x0000000000242947 */ /* 0x000fea0003800000 */
[----:B-1-3--:R-:W1:Y:S01]  /*0db0*/  LDS R2, [UR8+0x34] ;  /* 0x00003408ff027984 */ /* 0x00ae620008000800 */
[----:B------:R-:W-:-:S05]  /*0dc0*/  IMAD.MOV.U32 R3, RZ, RZ, 0x3f000000 ;  /* 0x3f000000ff037424 */ /* 0x000fca00078e00ff */
[----:B-1----:R-:W-:-:S05]  /*0dd0*/  LOP3.LUT R2, R2, 0xff000000, R3, 0xb8, !PT ;  /* 0xff00000002027812 */ /* 0x002fca00078eb803 */
[----:B------:R1:W-:Y:S01]  /*0de0*/  STS [UR8+0x34], R2 ;  /* 0x00003402ff007988 */ /* 0x0003e20008000808 */
[----:B------:R-:W-:Y:S05]  /*0df0*/  @P2 BRA `(.L_x_35) ;  /* 0x00000000001c2947 */ /* 0x000fea0003800000 */
[----:B-1----:R-:W1:Y:S01]  /*0e00*/  LDS R2, [UR8+0x38] ;  /* 0x00003808ff027984 */ /* 0x002e620008000800 */
[----:B------:R-:W-:-:S05]  /*0e10*/  IMAD.MOV.U32 R3, RZ, RZ, 0x7f ;  /* 0x0000007fff037424 */ /* 0x000fca00078e00ff */
[----:B-1----:R-:W-:-:S05]  /*0e20*/  LOP3.LUT R2, R2, 0xff, R3, 0xb8, !PT ;  /* 0x000000ff02027812 */ /* 0x002fca00078eb803 */
[----:B------:R4:W-:Y:S02]  /*0e30*/  STS [UR8+0x38], R2 ;  /* 0x00003802ff007988 */ /* 0x0009e40008000808 */
.L_x_34:
[----:B------:R-:W-:Y:S05]  /*0e40*/  @P2 BREAK B3 ;  /* 0x0000000000032942 */ /* 0x000fea0003800000 */
[----:B------:R-:W-:Y:S05]  /*0e50*/  @P2 BRA `(.L_x_36) ;  /* 0x00000000000c2947 */ /* 0x000fea0003800000 */
[----:B------:R1:W-:Y:S02]  /*0e60*/  STS [UR8+0x20], R5 ;  /* 0x00002005ff007988 */ /* 0x0003e40008000808 */
.L_x_35:
[----:B------:R-:W-:Y:S05]  /*0e70*/  BSYNC B3 ;  /* 0x0000000000037941 */ /* 0x000fea0003800000 */
.L_x_33:
[----:B------:R1:W-:Y:S02]  /*0e80*/  @!P2 STS [UR8+0x24], R4 ;  /* 0x00002404ff00a988 */ /* 0x0003e40008000808 */
.L_x_36:
[----:B------:R-:W-:Y:S05]  /*0e90*/  BSYNC B4 ;  /* 0x0000000000047941 */ /* 0x000fea0003800000 */
.L_x_32:
[----:B------:R-:W-:Y:S05]  /*0ea0*/  WARPSYNC.ALL ;  /* 0x0000000000007948 */ /* 0x000fea0003800000 */
[----:B------:R-:W-:Y:S04]  /*0eb0*/  BSSY B4, `(.L_x_37) ;  /* 0x000000e000047945 */ /* 0x000fe80003800000 */
[----:B------:R-:W-:Y:S05]  /*0ec0*/  @P2 BRA `(.L_x_38) ;  /* 0x0000000000302947 */ /* 0x000fea0003800000 */
[----:B------:R-:W5:Y:S01]  /*0ed0*/  LDS R3, [UR8+0x34] ;  /* 0x00003408ff037984 */ /* 0x000f620008000800 */
[----:B-1----:R-:W1:Y:S03]  /*0ee0*/  LDC.64 R4, c[0x0][0x248] ;  /* 0x00009200ff047b82 */ /* 0x002e660000000a00 */
[----:B---34-:R-:W3:Y:S01]  /*0ef0*/  LDS R2, [UR8+0x1c] ;  /* 0x00001c08ff027984 */ /* 0x018ee20008000800 */
[C---:B-1----:R-:W-:Y:S01]  /*0f00*/  SHF.L.U64.HI R5, R4.reuse, 0x1, R5 ;  /* 0x0000000104057819 */ /* 0x042fe20000010205 */
[----:B------:R-:W-:-:S03]  /*0f10*/  IMAD.SHL.U32 R4, R4, 0x2, RZ ;  /* 0x0000000204047824 */ /* 0x000fc600078e00ff */
[--C-:B------:R-:W-:Y:S02]  /*0f20*/  SHF.R.U32.HI R7, RZ, 0x4, R5.reuse ;  /* 0x00000004ff077819 */ /* 0x100fe40000011605 */
[----:B------:R-:W-:-:S05]  /*0f30*/  SHF.R.U64 R4, R4, 0x4, R5 ;  /* 0x0000000404047819 */ /* 0x000fca0000001205 */
[----:B------:R1:W-:Y:S01]  /*0f40*/  STS [UR8+0xc], R4 ;  /* 0x00000c04ff007988 */ /* 0x0003e20008000808 */
[----:B-----5:R-:W-:Y:S02]  /*0f50*/  LOP3.LUT R3, R3, 0x7, RZ, 0xb8, !PT ;  /* 0x0000000703037812 */ /* 0x020fe400078eb8ff */
[----:B---3--:R-:W-:-:S03]  /*0f60*/  LOP3.LUT R2, R2, 0xf, R7, 0xb8, !PT ;  /* 0x0000000f02027812 */ /* 0x008fc600078eb807 */
[----:B------:R1:W-:Y:S04]  /*0f70*/  STS [UR8+0x34], R3 ;  /* 0x00003403ff007988 */ /* 0x0003e80008000808 */
[----:B------:R1:W-:Y:S02]  /*0f80*/  STS [UR8+0x1c], R2 ;  /* 0x00001c02ff007988 */ /* 0x0003e40008000808 */
.L_x_38:
[----:B------:R-:W-:Y:S05]  /*0f90*/  BSYNC B4 ;  /* 0x0000000000047941 */ /* 0x000fea0003800000 */
.L_x_37:
[----:B------:R-:W-:Y:S04]  /*0fa0*/  BSSY B4, `(.L_x_39) ;  /* 0x000001a000047945 */ /* 0x000fe80003800000 */
[----:B------:R-:W-:Y:S04]  /*0fb0*/  BSSY B5, `(.L_x_40) ;  /* 0x0000015000057945 */ /* 0x000fe80003800000 */
[----:B------:R-:W-:Y:S05]  /*0fc0*/  @P2 BRA `(.L_x_41) ;  /* 0x0000000000202947 */ /* 0x000fea0003800000 */
[----:B-1-34-:R-:W1:Y:S02]  /*0fd0*/  LDS R2, [UR8+0x34] ;  /* 0x00003408ff027984 */ /* 0x01ae640008000800 */
[----:B-1----:R-:W-:-:S05]  /*0fe0*/  LOP3.LUT R2, R2, 0x38, RZ, 0xb8, !PT ;  /* 0x0000003802027812 */ /* 0x002fca00078eb8ff */
[----:B------:R1:W-:Y:S01]  /*0ff0*/  STS [UR8+0x34], R2 ;  /* 0x00003402ff007988 */ /* 0x0003e20008000808 */
[----:B------:R-:W-:Y:S05]  /*1000*/  @P2 BRA `(.L_x_42) ;  /* 0x0000000000202947 */ /* 0x000fea0003800000 */
[----:B-1----:R-:W1:Y:S01]  /*1010*/  LDS R2, [UR8+0x8] ;  /* 0x00000808ff027984 */ /* 0x002e620008000800 */
[----:B------:R-:W-:-:S05]  /*1020*/  IMAD.MOV.U32 R3, RZ, RZ, 0x780 ;  /* 0x00000780ff037424 */ /* 0x000fca00078e00ff */
[----:B-1----:R-:W-:-:S05]  /*1030*/  LOP3.LUT R2, R2, 0x500, R3, 0xd8, !PT ;  /* 0x0000050002027812 */ /* 0x002fca00078ed803 */
[----:B------:R1:W-:Y:S02]  /*1040*/  STS [UR8+0x8], R2 ;  /* 0x00000802ff007988 */ /* 0x0003e40008000808 */
.L_x_41:
[----:B------:R-:W-:Y:S05]  /*1050*/  @P2 BRA `(.L_x_43) ;  /* 0x0000000000282947 */ /* 0x000fea0003800000 */
[----:B-1-34-:R-:W1:Y:S02]  /*1060*/  LDS R2, [UR8+0x8] ;  /* 0x00000808ff027984 */ /* 0x01ae640008000800 */
[----:B-1----:R-:W-:-:S05]  /*1070*/  LOP3.LUT R2, R2, 0x1800, RZ, 0xb8, !PT ;  /* 0x0000180002027812 */ /* 0x002fca00078eb8ff */
[----:B------:R3:W-:Y:S02]  /*1080*/  STS [UR8+0x8], R2 ;  /* 0x00000802ff007988 */ /* 0x0007e40008000808 */
.L_x_42:
[----:B------:R-:W-:Y:S05]  /*1090*/  @P2 BREAK B5 ;  /* 0x0000000000052942 */ /* 0x000fea0003800000 */
[----:B------:R-:W-:Y:S05]  /*10a0*/  @P2 BRA `(.L_x_44) ;  /* 0x0000000000242947 */ /* 0x000fea0003800000 */
[----:B-1-3--:R-:W1:Y:S01]  /*10b0*/  LDS R2, [UR8+0x8] ;  /* 0x00000808ff027984 */ /* 0x00ae620008000800 */
[----:B------:R-:W-:-:S05]  /*10c0*/  IMAD.MOV.U32 R3, RZ, RZ, 0x6000 ;  /* 0x00006000ff037424 */ /* 0x000fca00078e00ff */
[----:B-1----:R-:W-:-:S04]  /*10d0*/  LOP3.LUT R2, R2, 0x6000, R3, 0xd8, !PT ;  /* 0x0000600002027812 */ /* 0x002fc800078ed803 */
[----:B------:R-:W-:-:S05]  /*10e0*/  LOP3.LUT R2, R2, 0x400000, RZ, 0xb8, !PT ;  /* 0x0040000002027812 */ /* 0x000fca00078eb8ff */
[----:B------:R1:W-:Y:S02]  /*10f0*/  STS [UR8+0x8], R2 ;  /* 0x00000802ff007988 */ /* 0x0003e40008000808 */
.L_x_43:
[----:B------:R-:W-:Y:S05]  /*1100*/  BSYNC B5 ;  /* 0x0000000000057941 */ /* 0x000fea0003800000 */
.L_x_40:
[----:B-1-34-:R-:W1:Y:S02]  /*1110*/  @!P2 LDS R2, [UR8+0x8] ;  /* 0x00000808ff02a984 */ /* 0x01ae640008000800 */
[----:B-1----:R-:W-:-:S05]  /*1120*/  @!P2 LOP3.LUT R2, R2, 0x8000, RZ, 0xb8, !PT ;  /* 0x000080000202a812 */ /* 0x002fca00078eb8ff */
[----:B------:R4:W-:Y:S02]  /*1130*/  @!P2 STS [UR8+0x8], R2 ;  /* 0x00000802ff00a988 */ /* 0x0009e40008000808 */
.L_x_44:
[----:B------:R-:W-:Y:S05]  /*1140*/  BSYNC B4 ;  /* 0x0000000000047941 */ /* 0x000fea0003800000 */
.L_x_39:
[----:B------:R-:W-:Y:S05]  /*1150*/  WARPSYNC.ALL ;  /* 0x0000000000007948 */ /* 0x000fea0003800000 */
[----:B------:R-:W-:-:S04]  /*1160*/  UIADD3 UR4, UR4, 0x100, URZ ;  /* 0x0000010004047890 */ /* 0x000fc8000fffe03f */
[----:B------:R-:W-:-:S04]  /*1170*/  UIADD3 UR20, UP0, UR4, UR20, URZ ;  /* 0x0000001404147290 */ /* 0x000fc8000ff1e03f */
[----:B------:R-:W-:Y:S01]  /*1180*/  ULEA.HI.X.SX32 UR21, UR4, UR21, 0x1, UP0 ;  /* 0x0000001504157291 */ /* 0x000fe200080f0e3f */
[----:B------:R-:W-:Y:S11]  /*1190*/  @P0 BRA `(.L_x_45) ;  /* 0x0000000000280947 */ /* 0x000ff60003800000 */
[----:B-1-34-:R-:W1:Y:S01]  /*11a0*/  S2R R2, SR_LANEID ;  /* 0x0000000000027919 */ /* 0x01ae620000000000 */
[----:B------:R-:W-:Y:S05]  /*11b0*/  WARPSYNC.ALL ;  /* 0x0000000000007948 */ /* 0x000fea0003800000 */
[----:B-1----:R-:W-:-:S05]  /*11c0*/  IMAD.SHL.U32 R4, R2, 0x4, RZ ;  /* 0x0000000402047824 */ /* 0x002fca00078e00ff */
[----:B------:R-:W1:Y:S01]  /*11d0*/  LDS R5, [R4+UR8] ;  /* 0x0000000804057984 */ /* 0x000e620008000800 */
[----:B------:R-:W-:-:S05]  /*11e0*/  IADD3 R2, P1, R4, UR20, RZ ;  /* 0x0000001404027c10 */ /* 0x000fca000ff3e0ff */
[----:B------:R-:W-:-:S05]  /*11f0*/  IMAD.X R3, RZ, RZ, UR21, P1 ;  /* 0x00000015ff037e24 */ /* 0x000fca00088e06ff */
[----:B-1----:R1:W3:Y:S01]  /*1200*/  ATOMG.E.EXCH.STRONG.GPU PT, RZ, [R2], R5 ;  /* 0x0000000502ff73a8 */ /* 0x0022e200041ee100 */
[----:B------:R-:W-:-:S04]  /*1210*/  DEPBAR {5,4,3,2,1,0} ;  /* 0x0000003f0000791a */ /* 0x000fc80000000000 */
[----:B------:R1:W-:Y:S01]  /*1220*/  UTMACCTL.IV [UR20] ;  /* 0x00000000140079b9 */ /* 0x0003e20008000000 */
[----:B------:R-:W-:Y:S01]  /*1230*/  NOP ;  /* 0x0000000000007918 */ /* 0x000fe20000000000 */
.L_x_45:
[----:B------:R-:W-:Y:S05]  /*1240*/  @P0 BRA `(.L_x_46) ;  /* 0x00000000000c0947 */ /* 0x000fea0003800000 */
[----:B------:R0:W-:Y:S01]  /*1250*/  UTMACMDFLUSH ;  /* 0x00000000000079b7 */ /* 0x0001e20000000000 */
[----:B------:R-:W-:Y:S05]  /*1260*/  @P0 BRA `(.L_x_46) ;  /* 0x0000000000040947 */ /* 0x000fea0003800000 */
[----:B------:R-:W-:-:S04]  /*1270*/  DEPBAR.LE SB0, 0x0 ;  /* 0x000080000000791a */ /* 0x000fc80000000000 */
.L_x_46:
[----:B------:R-:W-:Y:S05]  /*1280*/  WARPSYNC.ALL ;  /* 0x0000000000007948 */ /* 0x000fea0003800000 */
[----:B---3--:R-:W-:Y:S01]  /*1290*/  BAR.SYNC.DEFER_BLOCKING 0x0 ;  /* 0x0000000000007b1d */ /* 0x008fe20000010000 */
[----:B------:R-:W-:Y:S01]  /*12a0*/  ISETP.GT.AND P0, PT, R12, RZ, PT ;  /* 0x000000ff0c00720c */ /* 0x000fe20003f04270 */
[----:B------:R-:W-:Y:S02]  /*12b0*/  USHF.L.U32 UR31, UR9, 0x7, URZ ;  /* 0x00000007091f7899 */ /* 0x000fe4000800063f */
[----:B------:R-:W-:Y:S02]  /*12c0*/  USHF.L.U32 UR11, UR7, 0x7, URZ ;  /* 0x00000007070b7899 */ /* 0x000fe4000800063f */
[----:B------:R-:W-:Y:S01]  /*12d0*/  VOTEU.ALL UP0, P2 ;  /* 0x00000000003f7886 */ /* 0x000fe20001000000 */
[----:B------:R-:W-:-:S04]  /*12e0*/  UMOV UR4, 0x1 ;  /* 0x0000000100047882 */ /* 0x000fc80000000000 */
[----:B------:R-:W-:-:S04]  /*12f0*/  @!UP0 UIADD3 UR4, -UR4, 0x100000, URZ ;  /* 0x0010000004048890 */ /* 0x000fc8000fffe13f */
[----:B------:R-:W-:Y:S02]  /*1300*/  @!UP0 USHF.L.U32 UR5, UR4, 0xb, URZ ;  /* 0x0000000b04058899 */ /* 0x000fe4000800063f */
[----:B------:R-:W-:Y:S01]  /*1310*/  @!UP0 USHF.L.U32 UR4, UR4, 0x1, URZ ;  /* 0x0000000104048899 */ /* 0x000fe2000800063f */
[----:B------:R-:W-:Y:S01]  /*1320*/  VOTEU.ALL UP0, P2 ;  /* 0x00000000003f7886 */ /* 0x000fe20001000000 */
[----:B------:R-:W3:Y:S10]  /*1330*/  FENCE.VIEW.ASYNC.S ;  /* 0x00000000000073c6 */ /* 0x000ef40000000000 */
[----:B---3--:R3:W1:Y:S01]  /*1340*/  @!UP0 SYNCS.EXCH.64 URZ, [UR8+0x8000], UR4 ;  /* 0x00800004083f85b2 */ /* 0x0086620008000100 */
[----:B------:R-:W-:Y:S05]  /*1350*/  @P0 BRA `(.L_x_47) ;  /* 0x0000000000880947 */ /* 0x000fea0003800000 */
[----:B-1--4-:R-:W-:Y:S02]  /*1360*/  SHF.R.U32.HI R2, RZ, 0x5, R0 ;  /* 0x00000005ff027819 */ /* 0x012fe40000011600 */
[----:B------:R-:W-:Y:S02]  /*1370*/  CS2R R24, SRZ ;  /* 0x0000000000187805 */ /* 0x000fe4000001ff00 */
[----:B------:R-:W-:Y:S02]  /*1380*/  CS2R R26, SRZ ;  /* 0x00000000001a7805 */ /* 0x000fe4000001ff00 */
[----:B------:R-:W-:Y:S02]  /*1390*/  CS2R R28, SRZ ;  /* 0x00000000001c7805 */ /* 0x000fe4000001ff00 */
[----:B------:R-:W-:Y:S02]  /*13a0*/  CS2R R30, SRZ ;  /* 0x00000000001e7805 */ /* 0x000fe4000001ff00 */
[----:B------:R-:W-:-:S02]  /*13b0*/  CS2R R32, SRZ ;  /* 0x0000000000207805 */ /* 0x000fc4000001ff00 */
[----:B------:R-:W-:Y:S02]  /*13c0*/  CS2R R34, SRZ ;  /* 0x0000000000227805 */ /* 0x000fe4000001ff00 */
        /* <DEDUP_REMOVED lines=25> */
[----:B------:R-:W-:Y:S01]  /*1560*/  CS2R R86, SRZ ;  /* 0x0000000000567805 */ /* 0x000fe2000001ff00 */
[----:B------:R-:W-:Y:S06]  /*1570*/  BRA `(.L_x_48) ;  /* 0x0000000400987947 */ /* 0x000fec0003800000 */
.L_x_47:
[----:B---3--:R-:W-:Y:S01]  /*1580*/  UIADD3 UR5, UR8, 0x4000, URZ ;  /* 0x0000400008057890 */ /* 0x008fe2000fffe03f */
[----:B-1--4-:R-:W-:Y:S01]  /*1590*/  SHF.R.U32.HI R2, RZ, 0x5, R0 ;  /* 0x00000005ff027819 */ /* 0x012fe20000011600 */
[----:B------:R-:W-:Y:S01]  /*15a0*/  UMOV UR4, URZ ;  /* 0x0000003f00047c82 */ /* 0x000fe20008000000 */
[----:B------:R-:W-:Y:S01]  /*15b0*/  CS2R R24, SRZ ;  /* 0x0000000000187805 */ /* 0x000fe2000001ff00 */
[----:B------:R-:W-:Y:S01]  /*15c0*/  USHF.R.U32.HI UR5, URZ, 0x4, UR5 ;  /* 0x000000043f057899 */ /* 0x000fe20008011605 */
[----:B------:R-:W-:Y:S02]  /*15d0*/  CS2R R26, SRZ ;  /* 0x00000000001a7805 */ /* 0x000fe4000001ff00 */
[----:B------:R-:W-:Y:S02]  /*15e0*/  CS2R R28, SRZ ;  /* 0x00000000001c7805 */ /* 0x000fe4000001ff00 */
[----:B------:R-:W-:Y:S01]  /*15f0*/  CS2R R30, SRZ ;  /* 0x00000000001e7805 */ /* 0x000fe2000001ff00 */
[----:B------:R-:W-:Y:S01]  /*1600*/  USGXT.U32 UR26, UR5, 0xe ;  /* 0x0000000e051a789a */ /* 0x000fe20008000000 */
[----:B------:R-:W-:-:S02]  /*1610*/  CS2R R32, SRZ ;  /* 0x0000000000207805 */ /* 0x000fc4000001ff00 */
[----:B------:R-:W-:Y:S02]  /*1620*/  CS2R R34, SRZ ;  /* 0x0000000000227805 */ /* 0x000fe4000001ff00 */
[----:B------:R-:W-:Y:S01]  /*1630*/  CS2R R36, SRZ ;  /* 0x0000000000247805 */ /* 0x000fe2000001ff00 */
[----:B------:R-:W-:Y:S01]  /*1640*/  UIADD3 UR6, UP0, UR26, 0x2, URZ ;  /* 0x000000021a067890 */ /* 0x000fe2000ff1e03f */
[----:B------:R-:W-:Y:S02]  /*1650*/  CS2R R38, SRZ ;  /* 0x0000000000267805 */ /* 0x000fe4000001ff00 */
[----:B------:R-:W-:Y:S02]  /*1660*/  CS2R R40, SRZ ;  /* 0x0000000000287805 */ /* 0x000fe4000001ff00 */
[----:B------:R-:W-:Y:S01]  /*1670*/  CS2R R42, SRZ ;  /* 0x00000000002a7805 */ /* 0x000fe2000001ff00 */
[----:B------:R-:W-:Y:S01]  /*1680*/  UIADD3.X UR7, UR4, 0x40000040, URZ, UP0, !UPT ;  /* 0x4000004004077890 */ /* 0x000fe200087fe43f */
        /* <DEDUP_REMOVED lines=22> */
[----:B------:R-:W-:Y:S02]  /*17f0*/  UIADD3.64 UR34, UR6, 0x2, URZ ;  /* 0x0000000206227897 */ /* 0x000fe4000fffe03f */
[----:B------:R-:W-:Y:S01]  /*1800*/  UIADD3.64 UR14, UR6, 0x4, URZ ;  /* 0x00000004060e7897 */ /* 0x000fe2000fffe03f */
[----:B------:R-:W-:-:S11]  /*1810*/  UMOV UR10, URZ ;  /* 0x0000003f000a7c82 */ /* 0x000fd60008000000 */
.L_x_50:
[----:B------:R-:W-:Y:S01]  /*1820*/  BAR.SYNC.DEFER_BLOCKING 0x0 ;  /* 0x0000000000007b1d */ /* 0x000fe20000010000 */
[----:B------:R-:W-:Y:S01]  /*1830*/  @!P2 IMAD.MOV.U32 R3, RZ, RZ, 0x8000 ;  /* 0x00008000ff03a424 */ /* 0x000fe200078e00ff */
[----:B------:R-:W-:Y:S02]  /*1840*/  ELECT P1, URZ, PT ;  /* 0x00000000003f782f */ /* 0x000fe40003820000 */
[----:B------:R-:W-:Y:S02]  /*1850*/  ELECT P0, URZ, PT ;  /* 0x00000000003f782f */ /* 0x000fe40003800000 */
[C---:B------:R-:W-:Y:S01]  /*1860*/  ISETP.LT.U32.AND P1, PT, R6.reuse, 0x20, P1 ;  /* 0x000000200600780c */ /* 0x040fe20000f21070 */
[----:B------:R-:W-:Y:S01]  /*1870*/  UMOV UR30, UR10 ;  /* 0x0000000a001e7c82 */ /* 0x000fe20008000000 */
[----:B------:R-:W-:-:S11]  /*1880*/  ISETP.LT.U32.AND P0, PT, R6, 0x20, P0 ;  /* 0x000000200600780c */ /* 0x000fd60000701070 */
[----:B------:R-:W-:Y:S01]  /*1890*/  VOTEU.ANY UP0, P1 ;  /* 0x00000000003f7886 */ /* 0x000fe20000800100 */
[----:B------:R-:W-:Y:S01]  /*18a0*/  VOTEU.ANY UP2, P1 ;  /* 0x00000000003f7886 */ /* 0x000fe20000840100 */
[----:B------:R-:W-:Y:S01]  /*18b0*/  VOTEU.ANY UP1, P0 ;  /* 0x00000000003f7886 */ /* 0x000fe20000020100 */
[----:B------:R-:W-:Y:S01]  /*18c0*/  VOTEU.ANY UP3, P0 ;  /* 0x00000000003f7886 */ /* 0x000fe20000060100 */
[----:B------:R1:W-:Y:S01]  /*18d0*/  @!P2 SYNCS.ARRIVE.TRANS64 RZ, [UR8+0x8000], R3 ;  /* 0x00800003ffffa9a7 */ /* 0x0003e20008000008 */
[----:B------:R3:W-:Y:S06]  /*18e0*/  MEMBAR.ALL.CTA ;  /* 0x0000000000007992 */ /* 0x0007ec0000008000 */
[----:B---3--:R-:W3:Y:S01]  /*18f0*/  FENCE.VIEW.ASYNC.S ;  /* 0x00000000000073c6 */ /* 0x008ee20000000000 */
[----:B------:R-:W-:Y:S01]  /*1900*/  @UP0 UIADD3 UR9, UR8, 0x8000, URZ ;  /* 0x0000800008090890 */ /* 0x000fe2000fffe03f */
[----:B------:R-:W-:Y:S01]  /*1910*/  @UP0 UMOV UR4, UR16 ;  /* 0x0000001000040c82 */ /* 0x000fe20008000000 */
[----:B------:R-:W-:Y:S01]  /*1920*/  @UP0 UMOV UR5, UR17 ;  /* 0x0000001100050c82 */ /* 0x000fe20008000000 */
[----:B------:R-:W-:-:S02]  /*1930*/  @UP1 UIADD3 UR28, UR8, 0x4000, URZ ;  /* 0x00004000081c1890 */ /* 0x000fc4000fffe03f */
[----:B------:R-:W-:Y:S01]  /*1940*/  @UP1 UIADD3 UR29, UR8, 0x8000, URZ ;  /* 0x00008000081d1890 */ /* 0x000fe2000fffe03f */
[----:B-1----:R-:W-:Y:S01]  /*1950*/  SHF.L.U32 R3, R9, 0x1f, RZ ;  /* 0x0000001f09037819 */ /* 0x002fe200000006ff */
[----:B------:R-:W-:Y:S01]  /*1960*/  @UP1 UMOV UR12, UR18 ;  /* 0x00000012000c1c82 */ /* 0x000fe20008000000 */
[----:B------:R-:W-:Y:S01]  /*1970*/  @UP1 UMOV UR13, UR19 ;  /* 0x00000013000d1c82 */ /* 0x000fe20008000000 */
[----:B---3--:R-:W-:Y:S06]  /*1980*/  BAR.SYNC.DEFER_BLOCKING 0x0 ;  /* 0x0000000000007b1d */ /* 0x008fec0000010000 */
[----:B------:R1:W-:Y:S02]  /*1990*/  @UP2 UTMALDG.2D [UR8], [UR4] ;  /* 0x00000008040025b4 */ /* 0x0003e40008008000 */
[----:B------:R-:W-:Y:S06]  /*19a0*/  BAR.SYNC.DEFER_BLOCKING 0x0 ;  /* 0x0000000000007b1d */ /* 0x000fec0000010000 */
[----:B------:R1:W-:Y:S02]  /*19b0*/  @UP3 UTMALDG.2D [UR28], [UR12] ;  /* 0x0000001c0c0035b4 */ /* 0x0003e40008008000 */
[----:B------:R-:W-:Y:S06]  /*19c0*/  BAR.SYNC.DEFER_BLOCKING 0x0 ;  /* 0x0000000000007b1d */ /* 0x000fec0000010000 */
[----:B------:R-:W3:Y:S02]  /*19d0*/  SYNCS.PHASECHK.TRANS64.TRYWAIT P0, [UR8+0x8000], R3 ;  /* 0x00800003ff0075a7 */ /* 0x000ee40008000148 */
[----:B-1-3--:R-:W-:Y:S05]  /*19e0*/  @!P0 BRA `(.L_x_49) ;  /* 0x0000000400a88947 */ /* 0x00afea0003800000 */
.L_x_51:
[----:B------:R-:W1:Y:S01]  /*19f0*/  SHFL.IDX PT, R3, R2, RZ, 0x1f ;  /* 0x00001fff02037589 */ /* 0x000e6200000e0000 */
[----:B------:R-:W-:Y:S01]  /*1a00*/  WARPGROUP.ARRIVE ;  /* 0x00000000000079c5 */ /* 0x000fe20000000000 */
[----:B------:R-:W-:Y:S01]  /*1a10*/  UMOV UR27, 0x40000040 ;  /* 0x40000040001b7882 */ /* 0x000fe20000000000 */
[----:B------:R-:W-:Y:S01]  /*1a20*/  UMOV UR25, 0x40000040 ;  /* 0x4000004000197882 */ /* 0x000fe20000000000 */
[----:B------:R-:W-:Y:S01]  /*1a30*/  UIADD3 UR10, UR10, 0x40, URZ ;  /* 0x000000400a0a7890 */ /* 0x000fe2000fffe03f */
[----:B------:R-:W-:Y:S02]  /*1a40*/  LOP3.LUT R9, R9, 0x1, RZ, 0x3c, !PT ;  /* 0x0000000109097812 */ /* 0x000fe400078e3cff */
[----:B-1----:R-:W-:Y:S02]  /*1a50*/  R2UR UR4, R3 ;  /* 0x00000000030472ca */ /* 0x002fe400000e0000 */
[----:B------:R-:W1:Y:S11]  /*1a60*/  LDC R3, c[0x0][0x230] ;  /* 0x00008c00ff037b82 */ /* 0x000e760000000800 */
[----:B------:R-:W-:-:S04]  /*1a70*/  USHF.L.U32 UR4, UR4, 0x7, URZ ;  /* 0x0000000704047899 */ /* 0x000fc8000800063f */
[----:B------:R-:W-:-:S04]  /*1a80*/  ULOP3.LUT UR4, UR4, 0x200, URZ, 0xc0, !UPT ;  /* 0x0000020004047892 */ /* 0x000fc8000f8ec03f */
[----:B------:R-:W-:-:S04]  /*1a90*/  ULEA.HI UR4, UR8, UR4, URZ, 0x1c ;  /* 0x0000000408047291 */ /* 0x000fc8000f8fe03f */
[----:B------:R-:W-:Y:S01]  /*1aa0*/  ULOP3.LUT UR24, UR4, 0x3fff, URZ, 0xc0, !UPT ;  /* 0x00003fff04187892 */ /* 0x000fe2000f8ec03f */
[----:B-1----:R-:W-:Y:S02]  /*1ab0*/  ISETP.LE.AND P0, PT, R3, UR10, PT ;  /* 0x0000000a03007c0c */ /* 0x002fe4000bf03270 */
[----:B------:R-:W-:-:S06]  /*1ac0*/  UMOV UR4, URZ ;  /* 0x0000003f00047c82 */ /* 0x000fcc0008000000 */
[----:B------:R-:W-:Y:S01]  /*1ad0*/  HGMMA.64x128x16.F32.BF16 R24, gdesc[UR24], R24, gsb0 ;  /* 0x01e00000181879f0 */ /* 0x000fe20008001818 */
[----:B------:R-:W-:-:S04]  /*1ae0*/  UIADD3 UR24, UP0, UR24, 0x2, URZ ;  /* 0x0000000218187890 */ /* 0x000fc8000ff1e03f */
[----:B------:R-:W-:-:S03]  /*1af0*/  UIADD3.X UR5, UR4, 0x40000040, URZ, UP0, !UPT ;  /* 0x4000004004057890 */ /* 0x000fc600087fe43f */
[----:B------:R-:W-:Y:S02]  /*1b00*/  UMOV UR4, UR24 ;  /* 0x0000001800047c82 */ /* 0x000fe40008000000 */
[----:B------:R-:W-:Y:S02]  /*1b10*/  UIADD3.64 UR32, UR4, 0x2, URZ ;  /* 0x0000000204207897 */ /* 0x000fe4000fffe03f */
[----:B------:R-:W-:Y:S01]  /*1b20*/  UIADD3.64 UR12, UR4, 0x4, URZ ;  /* 0x00000004040c7897 */ /* 0x000fe2000fffe03f */
[----:B------:R-:W-:Y:S02]  /*1b30*/  WARPGROUP.DEPBAR.LE gsb0, 0x0 ;  /* 0x00008000000079c5 */ /* 0x000fe40000010000 */
[----:B------:R-:W-:-:S06]  /*1b40*/  WARPGROUP.ARRIVE ;  /* 0x00000000000079c5 */ /* 0x000fcc0000000000 */
[----:B------:R-:W-:Y:S03]  /*1b50*/  HGMMA.64x128x16.F32.BF16 R24, gdesc[UR4], R24, gsb0 ;  /* 0x01e00000041879f0 */ /* 0x000fe60008001818 */
[----:B------:R-:W-:Y:S02]  /*1b60*/  WARPGROUP.DEPBAR.LE gsb0, 0x0 ;  /* 0x00008000000079c5 */ /* 0x000fe40000010000 */
[----:B------:R-:W-:-:S07]  /*1b70*/  WARPGROUP.ARRIVE ;  /* 0x00000000000079c5 */ /* 0x000fce0000000000 */
[----:B------:R-:W-:Y:S03]  /*1b80*/  HGMMA.64x128x16.F32.BF16 R24, gdesc[UR32], R24, gsb0 ;  /* 0x01e00000201879f0 */ /* 0x000fe60008001818 */
[----:B------:R-:W-:Y:S02]  /*1b90*/  WARPGROUP.DEPBAR.LE gsb0, 0x0 ;  /* 0x00008000000079c5 */ /* 0x000fe40000010000 */
[----:B------:R-:W-:-:S07]  /*1ba0*/  WARPGROUP.ARRIVE ;  /* 0x00000000000079c5 */ /* 0x000fce0000000000 */
[----:B------:R-:W-:Y:S03]  /*1bb0*/  HGMMA.64x128x16.F32.BF16 R24, gdesc[UR12], R24, gsb0 ;  /* 0x01e000000c1879f0 */ /* 0x000fe60008001818 */
[----:B------:R-:W-:Y:S02]  /*1bc0*/  WARPGROUP.DEPBAR.LE gsb0, 0x0 ;  /* 0x00008000000079c5 */ /* 0x000fe40000010000 */
[----:B------:R-:W-:Y:S05]  /*1bd0*/  @!P0 BRA `(.L_x_50) ;  /* 0xfffffffc00108947 */ /* 0x000fea000383ffff */
.L_x_48:
[C---:B------:R-:W-:Y:S01]  /*1be0*/  IMAD.SHL.U32 R3, R0.reuse, 0x80, RZ ;  /* 0x0000008000037824 */ /* 0x040fe200078e00ff */
[----:B------:R-:W-:Y:S01]  /*1bf0*/  BAR.SYNC.DEFER_BLOCKING 0x0 ;  /* 0x0000000000007b1d */ /* 0x000fe20000010000 */
[----:B------:R-:W-:Y:S01]  /*1c00*/  IMAD.SHL.U32 R4, R0, 0x10, RZ ;  /* 0x0000001000047824 */ /* 0x000fe200078e00ff */
[----:B------:R-:W-:Y:S02]  /*1c10*/  LOP3.LUT R2, R2, 0x1, RZ, 0xc0, !PT ;  /* 0x0000000102027812 */ /* 0x000fe400078ec0ff */
[----:B------:R-:W-:Y:S02]  /*1c20*/  ELECT P0, URZ, PT ;  /* 0x00000000003f782f */ /* 0x000fe40003800000 */
[----:B------:R-:W-:Y:S02]  /*1c30*/  LOP3.LUT R3, R3, 0x780, RZ, 0xc0, !PT ;  /* 0x0000078003037812 */ /* 0x000fe400078ec0ff */
[----:B------:R-:W-:Y:S01]  /*1c40*/  F2FP.BF16.F32.PACK_AB R24, R25, R24 ;  /* 0x000000181918723e */ /* 0x000fe200000010ff */
[----:B------:R-:W-:Y:S01]  /*1c50*/  UMOV UR14, UR11 ;  /* 0x0000000b000e7c82 */ /* 0x000fe20008000000 */
[----:B------:R-:W-:-:S02]  /*1c60*/  LOP3.LUT R3, R3, 0x70, R4, 0xf8, !PT ;  /* 0x0000007003037812 */ /* 0x000fc400078ef804 */
[----:B------:R-:W-:Y:S02]  /*1c70*/  F2FP.BF16.F32.PACK_AB R25, R27, R26 ;  /* 0x0000001a1b19723e */ /* 0x000fe400000010ff */
[----:B------:R-:W-:Y:S01]  /*1c80*/  LOP3.LUT R3, R3, 0x10, R0, 0x78, !PT ;  /* 0x0000001003037812 */ /* 0x000fe200078e7800 */
[----:B------:R-:W-:Y:S01]  /*1c90*/  IMAD.SHL.U32 R0, R0, 0x40, RZ ;  /* 0x0000004000007824 */ /* 0x000fe200078e00ff */
[----:B------:R-:W-:Y:S02]  /*1ca0*/  F2FP.BF16.F32.PACK_AB R56, R57, R56 ;  /* 0x000000383938723e */ /* 0x000fe400000010ff */
[----:B------:R-:W-:Y:S02]  /*1cb0*/  R2UR UR12, R2 ;  /* 0x00000000020c72ca */ /* 0x000fe400000e0000 */
[----:B------:R-:W-:Y:S02]  /*1cc0*/  LOP3.LUT R0, R3, 0x3800, R0, 0xf8, !PT ;  /* 0x0000380003007812 */ /* 0x000fe400078ef800 */
[----:B------:R-:W-:-:S02]  /*1cd0*/  F2FP.BF16.F32.PACK_AB R26, R29, R28 ;  /* 0x0000001c1d1a723e */ /* 0x000fc400000010ff */
[C---:B------:R-:W-:Y:S01]  /*1ce0*/  LOP3.LUT R3, R0.reuse, 0x20, RZ, 0x3c, !PT ;  /* 0x0000002000037812 */ /* 0x040fe200078e3cff */
[C---:B------:R-:W-:Y:S01]  /*1cf0*/  VIADD R2, R0.reuse, UR8 ;  /* 0x0000000800027c36 */ /* 0x040fe20008000000 */
[----:B------:R-:W-:Y:S01]  /*1d00*/  LOP3.LUT R4, R0, 0x40, RZ, 0x3c, !PT ;  /* 0x0000004000047812 */ /* 0x000fe200078e3cff */
[----:B------:R-:W1:Y:S01]  /*1d10*/  @!P2 SYNCS.CCTL.IV [UR8+0x8000] ;  /* 0x00800000ff00a9b1 */ /* 0x000e620008000008 */
[----:B------:R-:W-:Y:S01]  /*1d20*/  F2FP.BF16.F32.PACK_AB R27, R31, R30 ;  /* 0x0000001e1f1b723e */ /* 0x000fe200000010ff */
[----:B------:R-:W-:Y:S01]  /*1d30*/  VIADD R3, R3, UR8 ;  /* 0x0000000803037c36 */ /* 0x000fe20008000000 */
[----:B------:R-:W-:Y:S01]  /*1d40*/  F2FP.BF16.F32.PACK_AB R32, R33, R32 ;  /* 0x000000202120723e */ /* 0x000fe200000010ff */
[----:B------:R-:W-:Y:S01]  /*1d50*/  VIADD R4, R4, UR8 ;  /* 0x0000000804047c36 */ /* 0x000fe20008000000 */
[----:B------:R-:W-:Y:S01]  /*1d60*/  F2FP.BF16.F32.PACK_AB R57, R59, R58 ;  /* 0x0000003a3b39723e */ /* 0x000fe200000010ff */
[----:B-1----:R-:W-:Y:S01]  /*1d70*/  STSM.16.M88.4 [R2], R24 ;  /* 0x0000001802007844 */ /* 0x002fe20000000200 */
[----:B------:R-:W-:Y:S01]  /*1d80*/  F2FP.BF16.F32.PACK_AB R33, R35, R34 ;  /* 0x000000222321723e */ /* 0x000fe200000010ff */
[----:B------:R-:W-:Y:S01]  /*1d90*/  ULEA UR13, UR12, UR31, 0x6 ;  /* 0x0000001f0c0d7291 */ /* 0x000fe2000f8e303f */
[----:B------:R-:W-:Y:S01]  /*1da0*/  F2FP.BF16.F32.PACK_AB R58, R61, R60 ;  /* 0x0000003c3d3a723e */ /* 0x000fe200000010ff */
[----:B------:R-:W-:Y:S01]  /*1db0*/  ULEA UR12, UR12, UR8, 0xe ;  /* 0x000000080c0c7291 */ /* 0x000fe2000f8e703f */
[----:B------:R-:W-:-:S02]  /*1dc0*/  F2FP.BF16.F32.PACK_AB R59, R63, R62 ;  /* 0x0000003e3f3b723e */ /* 0x000fc400000010ff */
[----:B------:R-:W-:Y:S02]  /*1dd0*/  F2FP.BF16.F32.PACK_AB R64, R65, R64 ;  /* 0x000000404140723e */ /* 0x000fe400000010ff */
[----:B------:R-:W-:Y:S01]  /*1de0*/  LOP3.LUT R0, R0, 0x60, RZ, 0x3c, !PT ;  /* 0x0000006000007812 */ /* 0x000fe200078e3cff */
[----:B------:R-:W-:Y:S01]  /*1df0*/  STSM.16.M88.4 [R2+0x4000], R56 ;  /* 0x0040003802007844 */ /* 0x000fe20000000200 */
[----:B------:R-:W-:Y:S02]  /*1e00*/  F2FP.BF16.F32.PACK_AB R34, R37, R36 ;  /* 0x000000242522723e */ /* 0x000fe400000010ff */
[----:B------:R-:W-:Y:S01]  /*1e10*/  F2FP.BF16.F32.PACK_AB R35, R39, R38 ;  /* 0x000000262723723e */ /* 0x000fe200000010ff */
[----:B------:R-:W-:Y:S01]  /*1e20*/  VIADD R0, R0, UR8 ;  /* 0x0000000800007c36 */ /* 0x000fe20008000000 */
[----:B------:R-:W-:Y:S02]  /*1e30*/  F2FP.BF16.F32.PACK_AB R40, R41, R40 ;  /* 0x000000282928723e */ /* 0x000fe400000010ff */
[----:B------:R-:W-:Y:S01]  /*1e40*/  F2FP.BF16.F32.PACK_AB R65, R67, R66 ;  /* 0x000000424341723e */ /* 0x000fe200000010ff */
[----:B------:R-:W-:Y:S01]  /*1e50*/  STSM.16.M88.4 [R3], R32 ;  /* 0x0000002003007844 */ /* 0x000fe20000000200 */
[----:B------:R-:W-:-:S02]  /*1e60*/  F2FP.BF16.F32.PACK_AB R41, R43, R42 ;  /* 0x0000002a2b29723e */ /* 0x000fc400000010ff */
[----:B------:R-:W-:Y:S02]  /*1e70*/  F2FP.BF16.F32.PACK_AB R66, R69, R68 ;  /* 0x000000444542723e */ /* 0x000fe400000010ff */
[----:B------:R-:W-:Y:S02]  /*1e80*/  F2FP.BF16.F32.PACK_AB R67, R71, R70 ;  /* 0x000000464743723e */ /* 0x000fe400000010ff */
[----:B------:R-:W-:Y:S02]  /*1e90*/  F2FP.BF16.F32.PACK_AB R72, R73, R72 ;  /* 0x000000484948723e */ /* 0x000fe400000010ff */
[----:B------:R-:W-:Y:S01]  /*1ea0*/  F2FP.BF16.F32.PACK_AB R42, R45, R44 ;  /* 0x0000002c2d2a723e */ /* 0x000fe200000010ff */
[----:B------:R-:W-:Y:S01]  /*1eb0*/  STSM.16.M88.4 [R3+0x4000], R64 ;  /* 0x0040004003007844 */ /* 0x000fe20000000200 */
[----:B------:R-:W-:Y:S02]  /*1ec0*/  F2FP.BF16.F32.PACK_AB R43, R47, R46 ;  /* 0x0000002e2f2b723e */ /* 0x000fe400000010ff */
[----:B------:R-:W-:-:S02]  /*1ed0*/  F2FP.BF16.F32.PACK_AB R48, R49, R48 ;  /* 0x000000303130723e */ /* 0x000fc400000010ff */
[----:B------:R-:W-:Y:S01]  /*1ee0*/  F2FP.BF16.F32.PACK_AB R73, R75, R74 ;  /* 0x0000004a4b49723e */ /* 0x000fe200000010ff */
[----:B------:R-:W-:Y:S01]  /*1ef0*/  STSM.16.M88.4 [R4], R40 ;  /* 0x0000002804007844 */ /* 0x000fe20000000200 */
[----:B------:R-:W-:Y:S02]  /*1f00*/  F2FP.BF16.F32.PACK_AB R49, R51, R50 ;  /* 0x000000323331723e */ /* 0x000fe400000010ff */
[----:B------:R-:W-:Y:S02]  /*1f10*/  F2FP.BF16.F32.PACK_AB R74, R77, R76 ;  /* 0x0000004c4d4a723e */ /* 0x000fe400000010ff */
[----:B------:R-:W-:Y:S02]  /*1f20*/  F2FP.BF16.F32.PACK_AB R75, R79, R78 ;  /* 0x0000004e4f4b723e */ /* 0x000fe400000010ff */
[----:B------:R-:W-:Y:S02]  /*1f30*/  F2FP.BF16.F32.PACK_AB R80, R81, R80 ;  /* 0x000000505150723e */ /* 0x000fe400000010ff */
[----:B------:R-:W-:Y:S01]  /*1f40*/  F2FP.BF16.F32.PACK_AB R50, R53, R52 ;  /* 0x000000343532723e */ /* 0x000fe200000010ff */
[----:B------:R-:W-:Y:S01]  /*1f50*/  STSM.16.M88.4 [R4+0x4000], R72 ;  /* 0x0040004804007844 */ /* 0x000fe20000000200 */
[----:B------:R-:W-:-:S02]  /*1f60*/  F2FP.BF16.F32.PACK_AB R51, R55, R54 ;  /* 0x000000363733723e */ /* 0x000fc400000010ff */
[----:B------:R-:W-:Y:S02]  /*1f70*/  F2FP.BF16.F32.PACK_AB R81, R83, R82 ;  /* 0x000000525351723e */ /* 0x000fe400000010ff */
[----:B------:R-:W-:Y:S01]  /*1f80*/  F2FP.BF16.F32.PACK_AB R82, R85, R84 ;  /* 0x000000545552723e */ /* 0x000fe200000010ff */
[----:B------:R-:W-:Y:S01]  /*1f90*/  STSM.16.M88.4 [R0], R48 ;  /* 0x0000003000007844 */ /* 0x000fe20000000200 */
[----:B------:R-:W-:Y:S02]  /*1fa0*/  F2FP.BF16.F32.PACK_AB R83, R87, R86 ;  /* 0x000000565753723e */ /* 0x000fe400000010ff */
[----:B------:R-:W-:-:S03]  /*1fb0*/  ISETP.LT.U32.AND P0, PT, R6, 0x40, P0 ;  /* 0x000000400600780c */ /* 0x000fc60000701070 */
[----:B------:R-:W-:Y:S01]  /*1fc0*/  STSM.16.M88.4 [R0+0x4000], R80 ;  /* 0x0040005000007844 */ /* 0x000fe20000000200 */
[----:B------:R1:W-:Y:S06]  /*1fd0*/  MEMBAR.ALL.CTA ;  /* 0x0000000000007992 */ /* 0x0003ec0000008000 */
[----:B-1----:R-:W1:Y:S03]  /*1fe0*/  FENCE.VIEW.ASYNC.S ;  /* 0x00000000000073c6 */ /* 0x002e660000000000 */
[----:B-1----:R-:W-:Y:S01]  /*1ff0*/  VOTEU.ANY UP0, P0 ;  /* 0x00000000003f7886 */ /* 0x002fe20000000100 */
[----:B------:R-:W-:-:S04]  /*2000*/  VOTEU.ANY UP1, P0 ;  /* 0x00000000003f7886 */ /* 0x000fc80000020100 */
[----:B---3--:R-:W-:Y:S01]  /*2010*/  @UP0 UMOV UR4, UR20 ;  /* 0x0000001400040c82 */ /* 0x008fe20008000000 */
[----:B------:R-:W-:Y:S01]  /*2020*/  @UP0 UMOV UR5, UR21 ;  /* 0x0000001500050c82 */ /* 0x000fe20008000000 */
[----:B------:R-:W-:Y:S06]  /*2030*/  BAR.SYNC.DEFER_BLOCKING 0x0 ;  /* 0x0000000000007b1d */ /* 0x000fec0000010000 */
[----:B------:R1:W-:Y:S01]  /*2040*/  @UP1 UTMASTG.2D [UR12], [UR4] ;  /* 0x0000000c040013b5 */ /* 0x0003e20008008000 */
[----:B------:R0:W-:Y:S01]  /*2050*/  UTMACMDFLUSH ;  /* 0x00000000000079b7 */ /* 0x0001e20000000000 */
[----:B------:R-:W-:-:S04]  /*2060*/  DEPBAR.LE SB0, 0x0 ;  /* 0x000080000000791a */ /* 0x000fc80000000000 */
[----:B------:R-:W-:Y:S06]  /*2070*/  BAR.SYNC.DEFER_BLOCKING 0x0 ;  /* 0x0000000000007b1d */ /* 0x000fec0000010000 */
[----:B-1----:R-:W-:Y:S05]  /*2080*/  EXIT ;  /* 0x000000000000794d */ /* 0x002fea0003800000 */
.L_x_49:
[----:B------:R-:W1:Y:S02]  /*2090*/  SYNCS.PHASECHK.TRANS64.TRYWAIT P0, [UR8+0x8000], R3 ;  /* 0x00800003ff0075a7 */ /* 0x000e640008000148 */
[----:B-1----:R-:W-:Y:S05]  /*20a0*/  @!P0 BRA `(.L_x_49) ;  /* 0xfffffffc00f88947 */ /* 0x002fea000383ffff */
[----:B------:R-:W-:Y:S05]  /*20b0*/  BRA `(.L_x_51) ;  /* 0xfffffff8004c7947 */ /* 0x000fea000383ffff */
.L_x_52:
[----:B------:R-:W-:-:S00]  /*20c0*/  BRA `(.L_x_52) ;  /* 0xfffffffc00fc7947 */ /* 0x000fc0000383ffff */
[----:B------:R-:W-:-:S00]  /*20d0*/  NOP ;  /* 0x0000000000007918 */ /* 0x000fc00000000000 */
        /* <DEDUP_REMOVED lines=10> */
.L_x_53:


//--------------------- .nv.shared.gluon_wgmma    --------------------------
	.section	.nv.shared.gluon_wgmma,"aw",@nobits
	.sectionflags	@""
	.align	16
	.zero		1024


//--------------------- .nv.shared.reserved.0     --------------------------
	.section	.nv.shared.reserved.0,"aw",@nobits
	.weak		__nv_reservedSMEM_offset_0_alias
	.size		__nv_reservedSMEM_offset_0_alias, 0, 0
	.other		__nv_reservedSMEM_offset_0_alias,@"STO_CUDA_RESERVED_SHARED STV_DEFAULT"
__nv_reservedSMEM_offset_0_alias:
	.zero		0


//--------------------- .nv.constant0.gluon_wgmma --------------------------
	.section	.nv.constant0.gluon_wgmma,"a",@progbits
	.sectionflags	@""
	.align	4
.nv.constant0.gluon_wgmma:
	.zero		608


//--------------------- SYMBOLS --------------------------

	.type		.nv.reservedSmem.offset0,@object
	.size		.nv.reservedSmem.offset0,0x4
